//
// Generated by NVIDIA NVVM Compiler
//
// Compiler Build ID: CL-36424714
// Cuda compilation tools, release 13.0, V13.0.88
// Based on NVVM 20.0.0
//

.version 9.0
.target sm_100
.address_size 64

	// .globl	_Z11copyHeatersPfS_ii

.visible .entry _Z11copyHeatersPfS_ii(
	.param .u64 .ptr .align 1 _Z11copyHeatersPfS_ii_param_0,
	.param .u64 .ptr .align 1 _Z11copyHeatersPfS_ii_param_1,
	.param .u32 _Z11copyHeatersPfS_ii_param_2,
	.param .u32 _Z11copyHeatersPfS_ii_param_3
)
{
	.reg .pred 	%p<43>;
	.reg .b32 	%r<31>;
	.reg .b32 	%f<32>;
	.reg .b64 	%rd<46>;

	ld.param.u64 	%rd17, [_Z11copyHeatersPfS_ii_param_0];
	ld.param.u64 	%rd18, [_Z11copyHeatersPfS_ii_param_1];
	ld.param.u32 	%r21, [_Z11copyHeatersPfS_ii_param_2];
	ld.param.u32 	%r22, [_Z11copyHeatersPfS_ii_param_3];
	cvta.to.global.u64 	%rd1, %rd17;
	cvta.to.global.u64 	%rd2, %rd18;
	min.s32 	%r23, %r21, %r22;
	setp.lt.s32 	%p1, %r23, 1;
	@%p1 bra 	$L__BB0_77;
	and.b32  	%r1, %r22, 15;
	add.s32 	%r2, %r1, -1;
	and.b32  	%r3, %r22, 7;
	add.s32 	%r4, %r3, -1;
	and.b32  	%r5, %r22, 2147483632;
	and.b32  	%r6, %r22, 3;
	neg.s32 	%r7, %r5;
	add.s64 	%rd3, %rd2, 32;
	add.s64 	%rd4, %rd1, 32;
	mov.b32 	%r26, 0;
$L__BB0_2:
	setp.lt.u32 	%p2, %r22, 16;
	mul.lo.s32 	%r9, %r26, %r22;
	mov.b32 	%r29, 0;
	@%p2 bra 	$L__BB0_37;
	mul.wide.u32 	%rd19, %r9, 4;
	add.s64 	%rd45, %rd3, %rd19;
	add.s64 	%rd44, %rd4, %rd19;
	mov.u32 	%r27, %r7;
$L__BB0_4:
	.pragma "nounroll";
	ld.global.f32 	%f1, [%rd45+-32];
	setp.eq.f32 	%p3, %f1, 0f00000000;
	@%p3 bra 	$L__BB0_6;
	st.global.f32 	[%rd44+-32], %f1;
$L__BB0_6:
	ld.global.f32 	%f2, [%rd45+-28];
	setp.eq.f32 	%p4, %f2, 0f00000000;
	@%p4 bra 	$L__BB0_8;
	st.global.f32 	[%rd44+-28], %f2;
$L__BB0_8:
	ld.global.f32 	%f3, [%rd45+-24];
	setp.eq.f32 	%p5, %f3, 0f00000000;
	@%p5 bra 	$L__BB0_10;
	st.global.f32 	[%rd44+-24], %f3;
$L__BB0_10:
	ld.global.f32 	%f4, [%rd45+-20];
	setp.eq.f32 	%p6, %f4, 0f00000000;
	@%p6 bra 	$L__BB0_12;
	st.global.f32 	[%rd44+-20], %f4;
$L__BB0_12:
	ld.global.f32 	%f5, [%rd45+-16];
	setp.eq.f32 	%p7, %f5, 0f00000000;
	@%p7 bra 	$L__BB0_14;
	st.global.f32 	[%rd44+-16], %f5;
$L__BB0_14:
	ld.global.f32 	%f6, [%rd45+-12];
	setp.eq.f32 	%p8, %f6, 0f00000000;
	@%p8 bra 	$L__BB0_16;
	st.global.f32 	[%rd44+-12], %f6;
$L__BB0_16:
	ld.global.f32 	%f7, [%rd45+-8];
	setp.eq.f32 	%p9, %f7, 0f00000000;
	@%p9 bra 	$L__BB0_18;
	st.global.f32 	[%rd44+-8], %f7;
$L__BB0_18:
	ld.global.f32 	%f8, [%rd45+-4];
	setp.eq.f32 	%p10, %f8, 0f00000000;
	@%p10 bra 	$L__BB0_20;
	st.global.f32 	[%rd44+-4], %f8;
$L__BB0_20:
	ld.global.f32 	%f9, [%rd45];
	setp.eq.f32 	%p11, %f9, 0f00000000;
	@%p11 bra 	$L__BB0_22;
	st.global.f32 	[%rd44], %f9;
$L__BB0_22:
	ld.global.f32 	%f10, [%rd45+4];
	setp.eq.f32 	%p12, %f10, 0f00000000;
	@%p12 bra 	$L__BB0_24;
	st.global.f32 	[%rd44+4], %f10;
$L__BB0_24:
	ld.global.f32 	%f11, [%rd45+8];
	setp.eq.f32 	%p13, %f11, 0f00000000;
	@%p13 bra 	$L__BB0_26;
	st.global.f32 	[%rd44+8], %f11;
$L__BB0_26:
	ld.global.f32 	%f12, [%rd45+12];
	setp.eq.f32 	%p14, %f12, 0f00000000;
	@%p14 bra 	$L__BB0_28;
	st.global.f32 	[%rd44+12], %f12;
$L__BB0_28:
	ld.global.f32 	%f13, [%rd45+16];
	setp.eq.f32 	%p15, %f13, 0f00000000;
	@%p15 bra 	$L__BB0_30;
	st.global.f32 	[%rd44+16], %f13;
$L__BB0_30:
	ld.global.f32 	%f14, [%rd45+20];
	setp.eq.f32 	%p16, %f14, 0f00000000;
	@%p16 bra 	$L__BB0_32;
	st.global.f32 	[%rd44+20], %f14;
$L__BB0_32:
	ld.global.f32 	%f15, [%rd45+24];
	setp.eq.f32 	%p17, %f15, 0f00000000;
	@%p17 bra 	$L__BB0_34;
	st.global.f32 	[%rd44+24], %f15;
$L__BB0_34:
	ld.global.f32 	%f16, [%rd45+28];
	setp.eq.f32 	%p18, %f16, 0f00000000;
	@%p18 bra 	$L__BB0_36;
	st.global.f32 	[%rd44+28], %f16;
$L__BB0_36:
	add.s32 	%r27, %r27, 16;
	add.s64 	%rd45, %rd45, 64;
	add.s64 	%rd44, %rd44, 64;
	setp.eq.s32 	%p19, %r27, 0;
	mov.u32 	%r29, %r5;
	@%p19 bra 	$L__BB0_37;
	bra.uni 	$L__BB0_4;
$L__BB0_37:
	setp.eq.s32 	%p20, %r1, 0;
	@%p20 bra 	$L__BB0_76;
	setp.lt.u32 	%p21, %r2, 7;
	@%p21 bra 	$L__BB0_56;
	add.s32 	%r13, %r29, %r9;
	mul.wide.u32 	%rd20, %r13, 4;
	add.s64 	%rd21, %rd2, %rd20;
	ld.global.f32 	%f17, [%rd21];
	setp.eq.f32 	%p22, %f17, 0f00000000;
	@%p22 bra 	$L__BB0_41;
	add.s64 	%rd23, %rd1, %rd20;
	st.global.f32 	[%rd23], %f17;
$L__BB0_41:
	cvt.u64.u32 	%rd24, %r9;
	cvt.u64.u32 	%rd25, %r29;
	add.s64 	%rd26, %rd25, %rd24;
	shl.b64 	%rd27, %rd26, 2;
	add.s64 	%rd11, %rd2, %rd27;
	ld.global.f32 	%f18, [%rd11+4];
	setp.eq.f32 	%p23, %f18, 0f00000000;
	add.s64 	%rd12, %rd1, %rd27;
	@%p23 bra 	$L__BB0_43;
	st.global.f32 	[%rd12+4], %f18;
$L__BB0_43:
	ld.global.f32 	%f19, [%rd11+8];
	setp.eq.f32 	%p24, %f19, 0f00000000;
	@%p24 bra 	$L__BB0_45;
	st.global.f32 	[%rd12+8], %f19;
$L__BB0_45:
	ld.global.f32 	%f20, [%rd11+12];
	setp.eq.f32 	%p25, %f20, 0f00000000;
	@%p25 bra 	$L__BB0_47;
	st.global.f32 	[%rd12+12], %f20;
$L__BB0_47:
	ld.global.f32 	%f21, [%rd11+16];
	setp.eq.f32 	%p26, %f21, 0f00000000;
	@%p26 bra 	$L__BB0_49;
	st.global.f32 	[%rd12+16], %f21;
$L__BB0_49:
	ld.global.f32 	%f22, [%rd11+20];
	setp.eq.f32 	%p27, %f22, 0f00000000;
	@%p27 bra 	$L__BB0_51;
	st.global.f32 	[%rd12+20], %f22;
$L__BB0_51:
	ld.global.f32 	%f23, [%rd11+24];
	setp.eq.f32 	%p28, %f23, 0f00000000;
	@%p28 bra 	$L__BB0_53;
	st.global.f32 	[%rd12+24], %f23;
$L__BB0_53:
	ld.global.f32 	%f24, [%rd11+28];
	setp.eq.f32 	%p29, %f24, 0f00000000;
	@%p29 bra 	$L__BB0_55;
	st.global.f32 	[%rd12+28], %f24;
$L__BB0_55:
	add.s32 	%r29, %r29, 8;
$L__BB0_56:
	setp.eq.s32 	%p30, %r3, 0;
	@%p30 bra 	$L__BB0_76;
	setp.lt.u32 	%p31, %r4, 3;
	@%p31 bra 	$L__BB0_67;
	add.s32 	%r16, %r29, %r9;
	mul.wide.u32 	%rd28, %r16, 4;
	add.s64 	%rd29, %rd2, %rd28;
	ld.global.f32 	%f25, [%rd29];
	setp.eq.f32 	%p32, %f25, 0f00000000;
	@%p32 bra 	$L__BB0_60;
	add.s64 	%rd31, %rd1, %rd28;
	st.global.f32 	[%rd31], %f25;
$L__BB0_60:
	cvt.u64.u32 	%rd32, %r9;
	cvt.u64.u32 	%rd33, %r29;
	add.s64 	%rd34, %rd33, %rd32;
	shl.b64 	%rd35, %rd34, 2;
	add.s64 	%rd13, %rd2, %rd35;
	ld.global.f32 	%f26, [%rd13+4];
	setp.eq.f32 	%p33, %f26, 0f00000000;
	add.s64 	%rd14, %rd1, %rd35;
	@%p33 bra 	$L__BB0_62;
	st.global.f32 	[%rd14+4], %f26;
$L__BB0_62:
	ld.global.f32 	%f27, [%rd13+8];
	setp.eq.f32 	%p34, %f27, 0f00000000;
	@%p34 bra 	$L__BB0_64;
	st.global.f32 	[%rd14+8], %f27;
$L__BB0_64:
	ld.global.f32 	%f28, [%rd13+12];
	setp.eq.f32 	%p35, %f28, 0f00000000;
	@%p35 bra 	$L__BB0_66;
	st.global.f32 	[%rd14+12], %f28;
$L__BB0_66:
	add.s32 	%r29, %r29, 4;
$L__BB0_67:
	setp.eq.s32 	%p36, %r6, 0;
	@%p36 bra 	$L__BB0_76;
	add.s32 	%r19, %r29, %r9;
	mul.wide.u32 	%rd36, %r19, 4;
	add.s64 	%rd37, %rd2, %rd36;
	ld.global.f32 	%f29, [%rd37];
	setp.eq.f32 	%p37, %f29, 0f00000000;
	@%p37 bra 	$L__BB0_70;
	add.s64 	%rd39, %rd1, %rd36;
	st.global.f32 	[%rd39], %f29;
$L__BB0_70:
	setp.eq.s32 	%p38, %r6, 1;
	@%p38 bra 	$L__BB0_76;
	cvt.u64.u32 	%rd40, %r9;
	cvt.u64.u32 	%rd41, %r29;
	add.s64 	%rd42, %rd41, %rd40;
	shl.b64 	%rd43, %rd42, 2;
	add.s64 	%rd15, %rd2, %rd43;
	ld.global.f32 	%f30, [%rd15+4];
	setp.eq.f32 	%p39, %f30, 0f00000000;
	add.s64 	%rd16, %rd1, %rd43;
	@%p39 bra 	$L__BB0_73;
	st.global.f32 	[%rd16+4], %f30;
$L__BB0_73:
	setp.eq.s32 	%p40, %r6, 2;
	@%p40 bra 	$L__BB0_76;
	ld.global.f32 	%f31, [%rd15+8];
	setp.eq.f32 	%p41, %f31, 0f00000000;
	@%p41 bra 	$L__BB0_76;
	st.global.f32 	[%rd16+8], %f31;
$L__BB0_76:
	add.s32 	%r26, %r26, 1;
	setp.ne.s32 	%p42, %r26, %r21;
	@%p42 bra 	$L__BB0_2;
$L__BB0_77:
	ret;

}
	// .globl	_Z10updateGridPfS_fii
.visible .entry _Z10updateGridPfS_fii(
	.param .u64 .ptr .align 1 _Z10updateGridPfS_fii_param_0,
	.param .u64 .ptr .align 1 _Z10updateGridPfS_fii_param_1,
	.param .f32 _Z10updateGridPfS_fii_param_2,
	.param .u32 _Z10updateGridPfS_fii_param_3,
	.param .u32 _Z10updateGridPfS_fii_param_4
)
{
	.reg .pred 	%p<36>;
	.reg .b32 	%r<45>;
	.reg .b32 	%f<156>;
	.reg .b64 	%rd<46>;

	ld.param.u64 	%rd10, [_Z10updateGridPfS_fii_param_0];
	ld.param.u64 	%rd11, [_Z10updateGridPfS_fii_param_1];
	ld.param.f32 	%f64, [_Z10updateGridPfS_fii_param_2];
	ld.param.u32 	%r19, [_Z10updateGridPfS_fii_param_3];
	ld.param.u32 	%r20, [_Z10updateGridPfS_fii_param_4];
	cvta.to.global.u64 	%rd1, %rd11;
	cvta.to.global.u64 	%rd2, %rd10;
	min.s32 	%r21, %r19, %r20;
	setp.lt.s32 	%p1, %r21, 1;
	@%p1 bra 	$L__BB1_67;
	and.b32  	%r1, %r20, 3;
	and.b32  	%r2, %r20, 2147483644;
	and.b32  	%r3, %r20, 1;
	mov.b32 	%r41, 0;
$L__BB1_2:
	setp.lt.u32 	%p2, %r20, 4;
	mul.lo.s32 	%r5, %r41, %r20;
	mov.b32 	%r44, 0;
	@%p2 bra 	$L__BB1_37;
	mov.b32 	%r42, 0;
$L__BB1_4:
	.pragma "nounroll";
	add.s32 	%r7, %r42, %r5;
	mul.wide.u32 	%rd12, %r7, 4;
	add.s64 	%rd3, %rd2, %rd12;
	ld.global.f32 	%f1, [%rd3];
	setp.lt.s32 	%p3, %r7, 4;
	mov.f32 	%f128, 0f00000000;
	@%p3 bra 	$L__BB1_6;
	add.s32 	%r25, %r7, -4;
	mul.wide.u32 	%rd13, %r25, 4;
	add.s64 	%rd14, %rd2, %rd13;
	ld.global.f32 	%f128, [%rd14];
$L__BB1_6:
	add.s32 	%r26, %r7, 4;
	setp.gt.s32 	%p4, %r26, %r20;
	mov.f32 	%f129, 0f00000000;
	@%p4 bra 	$L__BB1_8;
	ld.global.f32 	%f129, [%rd3+16];
$L__BB1_8:
	setp.lt.s32 	%p5, %r7, 1;
	add.s32 	%r27, %r7, -1;
	mul.wide.u32 	%rd15, %r27, 4;
	add.s64 	%rd4, %rd2, %rd15;
	mov.f32 	%f130, 0f00000000;
	@%p5 bra 	$L__BB1_10;
	ld.global.f32 	%f130, [%rd4];
$L__BB1_10:
	setp.ge.s32 	%p6, %r7, %r20;
	mov.f32 	%f131, 0f00000000;
	@%p6 bra 	$L__BB1_12;
	ld.global.f32 	%f131, [%rd3+4];
$L__BB1_12:
	add.f32 	%f70, %f128, %f129;
	add.f32 	%f71, %f70, %f131;
	add.f32 	%f72, %f130, %f71;
	fma.rn.f32 	%f73, %f1, 0fC0800000, %f72;
	fma.rn.f32 	%f74, %f64, %f73, %f1;
	add.s64 	%rd5, %rd1, %rd12;
	st.global.f32 	[%rd5], %f74;
	add.s32 	%r8, %r7, 1;
	ld.global.f32 	%f10, [%rd3+4];
	setp.lt.s32 	%p7, %r8, 4;
	mov.f32 	%f132, 0f00000000;
	@%p7 bra 	$L__BB1_14;
	add.s32 	%r28, %r7, -3;
	mul.wide.u32 	%rd17, %r28, 4;
	add.s64 	%rd18, %rd2, %rd17;
	ld.global.f32 	%f132, [%rd18];
$L__BB1_14:
	add.s32 	%r29, %r7, 5;
	setp.gt.s32 	%p8, %r29, %r20;
	mov.f32 	%f133, 0f00000000;
	@%p8 bra 	$L__BB1_16;
	ld.global.f32 	%f133, [%rd3+20];
$L__BB1_16:
	setp.gt.u32 	%p9, %r7, 2147483646;
	mov.f32 	%f134, 0f00000000;
	@%p9 bra 	$L__BB1_18;
	ld.global.f32 	%f134, [%rd3];
$L__BB1_18:
	setp.ge.s32 	%p10, %r8, %r20;
	mov.f32 	%f135, 0f00000000;
	@%p10 bra 	$L__BB1_20;
	ld.global.f32 	%f135, [%rd3+8];
$L__BB1_20:
	add.f32 	%f79, %f132, %f133;
	add.f32 	%f80, %f79, %f135;
	add.f32 	%f81, %f134, %f80;
	fma.rn.f32 	%f82, %f10, 0fC0800000, %f81;
	fma.rn.f32 	%f83, %f64, %f82, %f10;
	st.global.f32 	[%rd5+4], %f83;
	add.s32 	%r9, %r7, 2;
	ld.global.f32 	%f19, [%rd3+8];
	setp.lt.s32 	%p11, %r9, 4;
	mov.f32 	%f136, 0f00000000;
	@%p11 bra 	$L__BB1_22;
	add.s32 	%r30, %r7, -2;
	mul.wide.u32 	%rd19, %r30, 4;
	add.s64 	%rd20, %rd2, %rd19;
	ld.global.f32 	%f136, [%rd20];
$L__BB1_22:
	add.s32 	%r31, %r7, 6;
	setp.gt.s32 	%p12, %r31, %r20;
	mov.f32 	%f137, 0f00000000;
	@%p12 bra 	$L__BB1_24;
	ld.global.f32 	%f137, [%rd3+24];
$L__BB1_24:
	setp.lt.s32 	%p13, %r9, 1;
	mov.f32 	%f138, 0f00000000;
	@%p13 bra 	$L__BB1_26;
	mul.wide.u32 	%rd21, %r8, 4;
	add.s64 	%rd22, %rd2, %rd21;
	ld.global.f32 	%f138, [%rd22];
$L__BB1_26:
	setp.ge.s32 	%p14, %r9, %r20;
	mov.f32 	%f139, 0f00000000;
	@%p14 bra 	$L__BB1_28;
	ld.global.f32 	%f139, [%rd3+12];
$L__BB1_28:
	add.f32 	%f88, %f136, %f137;
	add.f32 	%f89, %f88, %f139;
	add.f32 	%f90, %f138, %f89;
	fma.rn.f32 	%f91, %f19, 0fC0800000, %f90;
	fma.rn.f32 	%f92, %f64, %f91, %f19;
	st.global.f32 	[%rd5+8], %f92;
	add.s32 	%r10, %r7, 3;
	ld.global.f32 	%f28, [%rd3+12];
	setp.lt.s32 	%p15, %r10, 4;
	mov.f32 	%f140, 0f00000000;
	@%p15 bra 	$L__BB1_30;
	ld.global.f32 	%f140, [%rd4];
$L__BB1_30:
	add.s32 	%r32, %r7, 7;
	setp.gt.s32 	%p16, %r32, %r20;
	mov.f32 	%f141, 0f00000000;
	@%p16 bra 	$L__BB1_32;
	ld.global.f32 	%f141, [%rd3+28];
$L__BB1_32:
	setp.lt.s32 	%p17, %r10, 1;
	mov.f32 	%f142, 0f00000000;
	@%p17 bra 	$L__BB1_34;
	mul.wide.u32 	%rd23, %r9, 4;
	add.s64 	%rd24, %rd2, %rd23;
	ld.global.f32 	%f142, [%rd24];
$L__BB1_34:
	setp.ge.s32 	%p18, %r10, %r20;
	mov.f32 	%f143, 0f00000000;
	@%p18 bra 	$L__BB1_36;
	ld.global.f32 	%f143, [%rd3+16];
$L__BB1_36:
	add.f32 	%f96, %f140, %f141;
	add.f32 	%f97, %f96, %f143;
	add.f32 	%f98, %f142, %f97;
	fma.rn.f32 	%f99, %f28, 0fC0800000, %f98;
	fma.rn.f32 	%f100, %f64, %f99, %f28;
	st.global.f32 	[%rd5+12], %f100;
	add.s32 	%r42, %r42, 4;
	setp.eq.s32 	%p19, %r42, %r2;
	mov.u32 	%r44, %r2;
	@%p19 bra 	$L__BB1_37;
	bra.uni 	$L__BB1_4;
$L__BB1_37:
	setp.eq.s32 	%p20, %r1, 0;
	@%p20 bra 	$L__BB1_66;
	setp.eq.s32 	%p21, %r1, 1;
	@%p21 bra 	$L__BB1_56;
	add.s32 	%r13, %r44, %r5;
	mul.wide.u32 	%rd25, %r13, 4;
	add.s64 	%rd6, %rd2, %rd25;
	ld.global.f32 	%f37, [%rd6];
	setp.lt.s32 	%p22, %r13, 4;
	mov.f32 	%f144, 0f00000000;
	@%p22 bra 	$L__BB1_41;
	add.s32 	%r33, %r13, -4;
	mul.wide.u32 	%rd26, %r33, 4;
	add.s64 	%rd27, %rd2, %rd26;
	ld.global.f32 	%f144, [%rd27];
$L__BB1_41:
	add.s32 	%r34, %r13, 4;
	setp.gt.s32 	%p23, %r34, %r20;
	mov.f32 	%f145, 0f00000000;
	@%p23 bra 	$L__BB1_43;
	ld.global.f32 	%f145, [%rd6+16];
$L__BB1_43:
	setp.lt.s32 	%p24, %r13, 1;
	mov.f32 	%f146, 0f00000000;
	@%p24 bra 	$L__BB1_45;
	add.s32 	%r35, %r13, -1;
	mul.wide.u32 	%rd28, %r35, 4;
	add.s64 	%rd29, %rd2, %rd28;
	ld.global.f32 	%f146, [%rd29];
$L__BB1_45:
	setp.ge.s32 	%p25, %r13, %r20;
	mov.f32 	%f147, 0f00000000;
	@%p25 bra 	$L__BB1_47;
	ld.global.f32 	%f147, [%rd6+4];
$L__BB1_47:
	add.f32 	%f106, %f144, %f145;
	add.f32 	%f107, %f106, %f147;
	add.f32 	%f108, %f146, %f107;
	fma.rn.f32 	%f109, %f37, 0fC0800000, %f108;
	fma.rn.f32 	%f110, %f64, %f109, %f37;
	add.s64 	%rd31, %rd1, %rd25;
	st.global.f32 	[%rd31], %f110;
	add.s32 	%r14, %r13, 1;
	cvt.u64.u32 	%rd32, %r5;
	cvt.u64.u32 	%rd33, %r44;
	add.s64 	%rd7, %rd33, %rd32;
	shl.b64 	%rd34, %rd7, 2;
	add.s64 	%rd8, %rd2, %rd34;
	ld.global.f32 	%f46, [%rd8+4];
	setp.lt.s32 	%p26, %r14, 4;
	mov.f32 	%f148, 0f00000000;
	@%p26 bra 	$L__BB1_49;
	add.s32 	%r36, %r13, -3;
	mul.wide.u32 	%rd35, %r36, 4;
	add.s64 	%rd36, %rd2, %rd35;
	ld.global.f32 	%f148, [%rd36];
$L__BB1_49:
	add.s32 	%r37, %r13, 5;
	setp.gt.s32 	%p27, %r37, %r20;
	mov.f32 	%f149, 0f00000000;
	@%p27 bra 	$L__BB1_51;
	ld.global.f32 	%f149, [%rd8+20];
$L__BB1_51:
	setp.gt.u32 	%p28, %r13, 2147483646;
	mov.f32 	%f150, 0f00000000;
	@%p28 bra 	$L__BB1_53;
	ld.global.f32 	%f150, [%rd6];
$L__BB1_53:
	setp.ge.s32 	%p29, %r14, %r20;
	mov.f32 	%f151, 0f00000000;
	@%p29 bra 	$L__BB1_55;
	ld.global.f32 	%f151, [%rd8+8];
$L__BB1_55:
	add.f32 	%f114, %f148, %f149;
	add.f32 	%f115, %f114, %f151;
	add.f32 	%f116, %f150, %f115;
	fma.rn.f32 	%f117, %f46, 0fC0800000, %f116;
	fma.rn.f32 	%f118, %f64, %f117, %f46;
	add.s64 	%rd38, %rd1, %rd34;
	st.global.f32 	[%rd38+4], %f118;
	add.s32 	%r44, %r44, 2;
$L__BB1_56:
	setp.eq.s32 	%p30, %r3, 0;
	@%p30 bra 	$L__BB1_66;
	add.s32 	%r17, %r44, %r5;
	mul.wide.u32 	%rd39, %r17, 4;
	add.s64 	%rd9, %rd2, %rd39;
	ld.global.f32 	%f55, [%rd9];
	setp.lt.s32 	%p31, %r17, 4;
	mov.f32 	%f152, 0f00000000;
	@%p31 bra 	$L__BB1_59;
	add.s32 	%r38, %r17, -4;
	mul.wide.u32 	%rd40, %r38, 4;
	add.s64 	%rd41, %rd2, %rd40;
	ld.global.f32 	%f152, [%rd41];
$L__BB1_59:
	add.s32 	%r39, %r17, 4;
	setp.gt.s32 	%p32, %r39, %r20;
	mov.f32 	%f153, 0f00000000;
	@%p32 bra 	$L__BB1_61;
	ld.global.f32 	%f153, [%rd9+16];
$L__BB1_61:
	setp.lt.s32 	%p33, %r17, 1;
	mov.f32 	%f154, 0f00000000;
	@%p33 bra 	$L__BB1_63;
	add.s32 	%r40, %r17, -1;
	mul.wide.u32 	%rd42, %r40, 4;
	add.s64 	%rd43, %rd2, %rd42;
	ld.global.f32 	%f154, [%rd43];
$L__BB1_63:
	setp.ge.s32 	%p34, %r17, %r20;
	mov.f32 	%f155, 0f00000000;
	@%p34 bra 	$L__BB1_65;
	ld.global.f32 	%f155, [%rd9+4];
$L__BB1_65:
	add.f32 	%f123, %f152, %f153;
	add.f32 	%f124, %f123, %f155;
	add.f32 	%f125, %f154, %f124;
	fma.rn.f32 	%f126, %f55, 0fC0800000, %f125;
	fma.rn.f32 	%f127, %f64, %f126, %f55;
	add.s64 	%rd45, %rd1, %rd39;
	st.global.f32 	[%rd45], %f127;
$L__BB1_66:
	add.s32 	%r41, %r41, 1;
	setp.ne.s32 	%p35, %r41, %r19;
	@%p35 bra 	$L__BB1_2;
$L__BB1_67:
	ret;

}


// ===== COMPILED SASS (sm_100) =====

	.target	sm_100

	.elftype	@"ET_EXEC"


//--------------------- .note.nv.tkinfo           --------------------------
	.section	.note.nv.tkinfo,"",@"SHT_NOTE"
	.sectionflags	@"SHF_NOTE_NV_TKINFO"
	.tkinfo
        /*0018*/ 	.word	0x00000002
        /*0030*/ 	.string	""
        /*0030*/ 	.string	"ptxas"
        /*0030*/ 	.string	"Cuda compilation tools, release 13.0, V13.0.88"
        /*0030*/ 	.string	"Build cuda_13.0.r13.0/compiler.36424714_0"
        /*0030*/ 	.string	"-arch sm_100 -m 64 "



//--------------------- .note.nv.cuinfo           --------------------------
	.section	.note.nv.cuinfo,"",@"SHT_NOTE"
	.sectionflags	@"SHF_NOTE_NV_CUINFO"
        /*0018*/ 	.short	0x0002
        /*001a*/ 	.short	0x0064
        /*001c*/ 	.short	0x0082
	.zero		2


//--------------------- .nv.info                  --------------------------
	.section	.nv.info,"",@"SHT_CUDA_INFO"
	.align	4


	//----- nvinfo : EIATTR_REGCOUNT
	.align		4
        /*0000*/ 	.byte	0x04, 0x2f
        /*0002*/ 	.short	(.L_1 - .L_0)
	.align		4
.L_0:
        /*0004*/ 	.word	index@(_Z11copyHeatersPfS_ii)
        /*0008*/ 	.word	0x00000018


	//----- nvinfo : EIATTR_FRAME_SIZE
	.align		4
.L_1:
        /*000c*/ 	.byte	0x04, 0x11
        /*000e*/ 	.short	(.L_3 - .L_2)
	.align		4
.L_2:
        /*0010*/ 	.word	index@(_Z11copyHeatersPfS_ii)
        /*0014*/ 	.word	0x00000000


	//----- nvinfo : EIATTR_REGCOUNT
	.align		4
.L_3:
        /*0018*/ 	.byte	0x04, 0x2f
        /*001a*/ 	.short	(.L_5 - .L_4)
	.align		4
.L_4:
        /*001c*/ 	.word	index@(_Z10updateGridPfS_fii)
        /*0020*/ 	.word	0x00000020


	//----- nvinfo : EIATTR_FRAME_SIZE
	.align		4
.L_5:
        /*0024*/ 	.byte	0x04, 0x11
        /*0026*/ 	.short	(.L_7 - .L_6)
	.align		4
.L_6:
        /*0028*/ 	.word	index@(_Z10updateGridPfS_fii)
        /*002c*/ 	.word	0x00000000


	//----- nvinfo : EIATTR_MIN_STACK_SIZE
	.align		4
.L_7:
        /*0030*/ 	.byte	0x04, 0x12
        /*0032*/ 	.short	(.L_9 - .L_8)
	.align		4
.L_8:
        /*0034*/ 	.word	index@(_Z10updateGridPfS_fii)
        /*0038*/ 	.word	0x00000000


	//----- nvinfo : EIATTR_MIN_STACK_SIZE
	.align		4
.L_9:
        /*003c*/ 	.byte	0x04, 0x12
        /*003e*/ 	.short	(.L_11 - .L_10)
	.align		4
.L_10:
        /*0040*/ 	.word	index@(_Z11copyHeatersPfS_ii)
        /*0044*/ 	.word	0x00000000
.L_11:


//--------------------- .nv.compat                --------------------------
	.section	.nv.compat,"",@"SHT_CUDA_COMPAT_INFO"
	.align	4
        /*0000*/ 	.byte	0x02, 0x09, 0x00, 0x00, 0x02, 0x02, 0x01, 0x00, 0x02, 0x05, 0x05, 0x00, 0x03, 0x07, 0x01, 0x01
        /*0010*/ 	.byte	0x02, 0x03, 0x00, 0x00, 0x02, 0x06, 0x01, 0x00, 0x04, 0x0b, 0x08, 0x00, 0x09, 0x00, 0x00, 0x00
        /*0020*/ 	.byte	0x00, 0x00, 0x00, 0x00


//--------------------- .nv.info._Z10updateGridPfS_fii --------------------------
	.section	.nv.info._Z10updateGridPfS_fii,"",@"SHT_CUDA_INFO"
	.sectionflags	@""
	.align	4


	//----- nvinfo : EIATTR_CUDA_API_VERSION
	.align		4
        /*0000*/ 	.byte	0x04, 0x37
        /*0002*/ 	.short	(.L_13 - .L_12)
.L_12:
        /*0004*/ 	.word	0x00000082


	//----- nvinfo : EIATTR_KPARAM_INFO
	.align		4
.L_13:
        /*0008*/ 	.byte	0x04, 0x17
        /*000a*/ 	.short	(.L_15 - .L_14)
.L_14:
        /*000c*/ 	.word	0x00000000
        /*0010*/ 	.short	0x0004
        /*0012*/ 	.short	0x0018
        /*0014*/ 	.byte	0x00, 0xf0, 0x11, 0x00


	//----- nvinfo : EIATTR_KPARAM_INFO
	.align		4
.L_15:
        /*0018*/ 	.byte	0x04, 0x17
        /*001a*/ 	.short	(.L_17 - .L_16)
.L_16:
        /*001c*/ 	.word	0x00000000
        /*0020*/ 	.short	0x0003
        /*0022*/ 	.short	0x0014
        /*0024*/ 	.byte	0x00, 0xf0, 0x11, 0x00


	//----- nvinfo : EIATTR_KPARAM_INFO
	.align		4
.L_17:
        /*0028*/ 	.byte	0x04, 0x17
        /*002a*/ 	.short	(.L_19 - .L_18)
.L_18:
        /*002c*/ 	.word	0x00000000
        /*0030*/ 	.short	0x0002
        /*0032*/ 	.short	0x0010
        /*0034*/ 	.byte	0x00, 0xf0, 0x11, 0x00


	//----- nvinfo : EIATTR_KPARAM_INFO
	.align		4
.L_19:
        /*0038*/ 	.byte	0x04, 0x17
        /*003a*/ 	.short	(.L_21 - .L_20)
.L_20:
        /*003c*/ 	.word	0x00000000
        /*0040*/ 	.short	0x0001
        /*0042*/ 	.short	0x0008
        /*0044*/ 	.byte	0x00, 0xf5, 0x21, 0x00


	//----- nvinfo : EIATTR_KPARAM_INFO
	.align		4
.L_21:
        /*0048*/ 	.byte	0x04, 0x17
        /*004a*/ 	.short	(.L_23 - .L_22)
.L_22:
        /*004c*/ 	.word	0x00000000
        /*0050*/ 	.short	0x0000
        /*0052*/ 	.short	0x0000
        /*0054*/ 	.byte	0x00, 0xf5, 0x21, 0x00


	//----- nvinfo : EIATTR_SPARSE_MMA_MASK
	.align		4
.L_23:
        /*0058*/ 	.byte	0x03, 0x50
        /*005a*/ 	.short	0x0000


	//----- nvinfo : EIATTR_MAXREG_COUNT
	.align		4
        /*005c*/ 	.byte	0x03, 0x1b
        /*005e*/ 	.short	0x00ff


	//----- nvinfo : EIATTR_MERCURY_ISA_VERSION
	.align		4
        /*0060*/ 	.byte	0x03, 0x5f
        /*0062*/ 	.short	0x0101


	//----- nvinfo : EIATTR_VRC_CTA_INIT_COUNT
	.align		4
        /*0064*/ 	.byte	0x02, 0x4a
	.zero		1
	.zero		1


	//----- nvinfo : EIATTR_EXIT_INSTR_OFFSETS
	.align		4
        /*0068*/ 	.byte	0x04, 0x1c
        /*006a*/ 	.short	(.L_25 - .L_24)


	//   ....[0]....
.L_24:
        /*006c*/ 	.word	0x00000050


	//   ....[1]....
        /*0070*/ 	.word	0x000013f0


	//----- nvinfo : EIATTR_CBANK_PARAM_SIZE
	.align		4
.L_25:
        /*0074*/ 	.byte	0x03, 0x19
        /*0076*/ 	.short	0x001c


	//----- nvinfo : EIATTR_PARAM_CBANK
	.align		4
        /*0078*/ 	.byte	0x04, 0x0a
        /*007a*/ 	.short	(.L_27 - .L_26)
	.align		4
.L_26:
        /*007c*/ 	.word	index@(.nv.constant0._Z10updateGridPfS_fii)
        /*0080*/ 	.short	0x0380
        /*0082*/ 	.short	0x001c


	//----- nvinfo : EIATTR_SW_WAR
	.align		4
.L_27:
        /*0084*/ 	.byte	0x04, 0x36
        /*0086*/ 	.short	(.L_29 - .L_28)
.L_28:
        /*0088*/ 	.word	0x00000008
.L_29:


//--------------------- .nv.info._Z11copyHeatersPfS_ii --------------------------
	.section	.nv.info._Z11copyHeatersPfS_ii,"",@"SHT_CUDA_INFO"
	.sectionflags	@""
	.align	4


	//----- nvinfo : EIATTR_CUDA_API_VERSION
	.align		4
        /*0000*/ 	.byte	0x04, 0x37
        /*0002*/ 	.short	(.L_31 - .L_30)
.L_30:
        /*0004*/ 	.word	0x00000082


	//----- nvinfo : EIATTR_KPARAM_INFO
	.align		4
.L_31:
        /*0008*/ 	.byte	0x04, 0x17
        /*000a*/ 	.short	(.L_33 - .L_32)
.L_32:
        /*000c*/ 	.word	0x00000000
        /*0010*/ 	.short	0x0003
        /*0012*/ 	.short	0x0014
        /*0014*/ 	.byte	0x00, 0xf0, 0x11, 0x00


	//----- nvinfo : EIATTR_KPARAM_INFO
	.align		4
.L_33:
        /*0018*/ 	.byte	0x04, 0x17
        /*001a*/ 	.short	(.L_35 - .L_34)
.L_34:
        /*001c*/ 	.word	0x00000000
        /*0020*/ 	.short	0x0002
        /*0022*/ 	.short	0x0010
        /*0024*/ 	.byte	0x00, 0xf0, 0x11, 0x00


	//----- nvinfo : EIATTR_KPARAM_INFO
	.align		4
.L_35:
        /*0028*/ 	.byte	0x04, 0x17
        /*002a*/ 	.short	(.L_37 - .L_36)
.L_36:
        /*002c*/ 	.word	0x00000000
        /*0030*/ 	.short	0x0001
        /*0032*/ 	.short	0x0008
        /*0034*/ 	.byte	0x00, 0xf5, 0x21, 0x00


	//----- nvinfo : EIATTR_KPARAM_INFO
	.align		4
.L_37:
        /*0038*/ 	.byte	0x04, 0x17
        /*003a*/ 	.short	(.L_39 - .L_38)
.L_38:
        /*003c*/ 	.word	0x00000000
        /*0040*/ 	.short	0x0000
        /*0042*/ 	.short	0x0000
        /*0044*/ 	.byte	0x00, 0xf5, 0x21, 0x00


	//----- nvinfo : EIATTR_SPARSE_MMA_MASK
	.align		4
.L_39:
        /*0048*/ 	.byte	0x03, 0x50
        /*004a*/ 	.short	0x0000


	//----- nvinfo : EIATTR_MAXREG_COUNT
	.align		4
        /*004c*/ 	.byte	0x03, 0x1b
        /*004e*/ 	.short	0x00ff


	//----- nvinfo : EIATTR_MERCURY_ISA_VERSION
	.align		4
        /*0050*/ 	.byte	0x03, 0x5f
        /*0052*/ 	.short	0x0101


	//----- nvinfo : EIATTR_VRC_CTA_INIT_COUNT
	.align		4
        /*0054*/ 	.byte	0x02, 0x4a
	.zero		1
	.zero		1


	//----- nvinfo : EIATTR_EXIT_INSTR_OFFSETS
	.align		4
        /*0058*/ 	.byte	0x04, 0x1c
        /*005a*/ 	.short	(.L_41 - .L_40)


	//   ....[0]....
.L_40:
        /*005c*/ 	.word	0x00000040


	//   ....[1]....
        /*0060*/ 	.word	0x00000fe0


	//----- nvinfo : EIATTR_CBANK_PARAM_SIZE
	.align		4
.L_41:
        /*0064*/ 	.byte	0x03, 0x19
        /*0066*/ 	.short	0x0018


	//----- nvinfo : EIATTR_PARAM_CBANK
	.align		4
        /*0068*/ 	.byte	0x04, 0x0a
        /*006a*/ 	.short	(.L_43 - .L_42)
	.align		4
.L_42:
        /*006c*/ 	.word	index@(.nv.constant0._Z11copyHeatersPfS_ii)
        /*0070*/ 	.short	0x0380
        /*0072*/ 	.short	0x0018


	//----- nvinfo : EIATTR_SW_WAR
	.align		4
.L_43:
        /*0074*/ 	.byte	0x04, 0x36
        /*0076*/ 	.short	(.L_45 - .L_44)
.L_44:
        /*0078*/ 	.word	0x00000008
.L_45:


//--------------------- .nv.callgraph             --------------------------
	.section	.nv.callgraph,"",@"SHT_CUDA_CALLGRAPH"
	.align	4
	.sectionentsize	8
	.align		4
        /*0000*/ 	.word	0x00000000
	.align		4
        /*0004*/ 	.word	0xffffffff
	.align		4
        /*0008*/ 	.word	0x00000000
	.align		4
        /*000c*/ 	.word	0xfffffffe
	.align		4
        /*0010*/ 	.word	0x00000000
	.align		4
        /*0014*/ 	.word	0xfffffffd
	.align		4
        /*0018*/ 	.word	0x00000000
	.align		4
        /*001c*/ 	.word	0xfffffffc


//--------------------- .text._Z10updateGridPfS_fii --------------------------
	.section	.text._Z10updateGridPfS_fii,"ax",@progbits
	.align	128
        .global         _Z10updateGridPfS_fii
        .type           _Z10updateGridPfS_fii,@function
        .size           _Z10updateGridPfS_fii,(.L_x_13 - _Z10updateGridPfS_fii)
        .other          _Z10updateGridPfS_fii,@"STO_CUDA_ENTRY STV_DEFAULT"
_Z10updateGridPfS_fii:
.text._Z10updateGridPfS_fii:
[----:B------:R-:W-:Y:S08]  /*0000*/  LDC R1, c[0x0][0x37c] ;  /* 0x0000df00ff017b82 */ /* 0x000ff00000000800 */
[----:B------:R-:W0:Y:S01]  /*0010*/  LDC R0, c[0x0][0x398] ;  /* 0x0000e600ff007b82 */ /* 0x000e220000000800 */
[----:B------:R-:W0:Y:S02]  /*0020*/  LDCU UR4, c[0x0][0x394] ;  /* 0x00007280ff0477ac */ /* 0x000e240008000800 */
[----:B0-----:R-:W-:-:S04]  /*0030*/  VIMNMX R2, PT, PT, R0, UR4, PT ;  /* 0x0000000400027c48 */ /* 0x001fc8000bfe0100 */
[----:B------:R-:W-:-:S13]  /*0040*/  ISETP.GE.AND P0, PT, R2, 0x1, PT ;  /* 0x000000010200780c */ /* 0x000fda0003f06270 */
[----:B------:R-:W-:Y:S05]  /*0050*/  @!P0 EXIT ;  /* 0x000000000000894d */ /* 0x000fea0003800000 */
[C---:B------:R-:W-:Y:S01]  /*0060*/  LOP3.LUT R14, R0.reuse, 0x3, RZ, 0xc0, !PT ;  /* 0x00000003000e7812 */ /* 0x040fe200078ec0ff */
[----:B------:R-:W0:Y:S01]  /*0070*/  LDCU.64 UR6, c[0x0][0x358] ;  /* 0x00006b00ff0677ac */ /* 0x000e220008000a00 */
[----:B------:R-:W-:Y:S01]  /*0080*/  LOP3.LUT R0, R0, 0x7ffffffc, RZ, 0xc0, !PT ;  /* 0x7ffffffc00007812 */ /* 0x000fe200078ec0ff */
[----:B------:R-:W-:-:S06]  /*0090*/  UMOV UR4, URZ ;  /* 0x000000ff00047c82 */ /* 0x000fcc0008000000 */
.L_x_4:
[----:B-1----:R-:W1:Y:S01]  /*00a0*/  LDCU UR8, c[0x0][0x398] ;  /* 0x00007300ff0877ac */ /* 0x002e620008000800 */
[----:B------:R-:W-:Y:S01]  /*00b0*/  IMAD.MOV.U32 R6, RZ, RZ, RZ ;  /* 0x000000ffff067224 */ /* 0x000fe200078e00ff */
[----:B--2---:R-:W2:Y:S01]  /*00c0*/  LDCU UR5, c[0x0][0x394] ;  /* 0x00007280ff0577ac */ /* 0x004ea20008000800 */
[----:B-1-3--:R-:W-:-:S04]  /*00d0*/  MOV R2, UR8 ;  /* 0x0000000800027c02 */ /* 0x00afc80008000f00 */
[C---:B------:R-:W-:Y:S01]  /*00e0*/  ISETP.GE.U32.AND P0, PT, R2.reuse, 0x4, PT ;  /* 0x000000040200780c */ /* 0x040fe20003f06070 */
[----:B------:R-:W-:Y:S01]  /*00f0*/  IMAD R3, R2, UR4, RZ ;  /* 0x0000000402037c24 */ /* 0x000fe2000f8e02ff */
[----:B------:R-:W-:-:S04]  /*0100*/  UIADD3 UR4, UPT, UPT, UR4, 0x1, URZ ;  /* 0x0000000104047890 */ /* 0x000fc8000fffe0ff */
[----:B--2---:R-:W-:-:S07]  /*0110*/  UISETP.NE.AND UP0, UPT, UR4, UR5, UPT ;  /* 0x000000050400728c */ /* 0x004fce000bf05270 */
[----:B----4-:R-:W-:Y:S05]  /*0120*/  @!P0 BRA `(.L_x_0) ;  /* 0x0000000c002c8947 */ /* 0x010fea0003800000 */
[----:B------:R-:W1:Y:S01]  /*0130*/  LDC.64 R6, c[0x0][0x380] ;  /* 0x0000e000ff067b82 */ /* 0x000e620000000a00 */
[C---:B------:R-:W-:Y:S01]  /*0140*/  ISETP.GE.AND P0, PT, R3.reuse, 0x4, PT ;  /* 0x000000040300780c */ /* 0x040fe20003f06270 */
[----:B------:R-:W-:Y:S01]  /*0150*/  HFMA2 R15, -RZ, RZ, 0, 0 ;  /* 0x00000000ff0f7431 */ /* 0x000fe200000001ff */
[C---:B------:R-:W-:Y:S02]  /*0160*/  IADD3 R5, PT, PT, R3.reuse, 0x4, RZ ;  /* 0x0000000403057810 */ /* 0x040fe40007ffe0ff */
[----:B------:R-:W-:Y:S02]  /*0170*/  CS2R R16, SRZ ;  /* 0x0000000000107805 */ /* 0x000fe4000001ff00 */
[CC--:B------:R-:W-:Y:S02]  /*0180*/  ISETP.GE.AND P3, PT, R3.reuse, R2.reuse, PT ;  /* 0x000000020300720c */ /* 0x0c0fe40003f66270 */
[C---:B------:R-:W-:Y:S01]  /*0190*/  ISETP.GE.AND P2, PT, R3.reuse, 0x1, PT ;  /* 0x000000010300780c */ /* 0x040fe20003f46270 */
[----:B------:R-:W-:Y:S01]  /*01a0*/  VIADD R9, R3, 0xffffffff ;  /* 0xffffffff03097836 */ /* 0x000fe20000000000 */
[----:B------:R-:W-:Y:S01]  /*01b0*/  ISETP.GT.AND P1, PT, R5, R2, PT ;  /* 0x000000020500720c */ /* 0x000fe20003f24270 */
[----:B------:R-:W2:Y:S01]  /*01c0*/  LDC.64 R10, c[0x0][0x388] ;  /* 0x0000e200ff0a7b82 */ /* 0x000ea20000000a00 */
[----:B------:R-:W-:Y:S01]  /*01d0*/  MOV R18, RZ ;  /* 0x000000ff00127202 */ /* 0x000fe20000000f00 */
[----:B------:R-:W3:Y:S01]  /*01e0*/  LDCU UR5, c[0x0][0x390] ;  /* 0x00007200ff0577ac */ /* 0x000ee20008000800 */
[----:B------:R-:W-:-:S04]  /*01f0*/  @P0 VIADD R13, R3, 0xfffffffc ;  /* 0xfffffffc030d0836 */ /* 0x000fc80000000000 */
[----:B-1----:R-:W-:-:S04]  /*0200*/  @P0 IMAD.WIDE.U32 R12, R13, 0x4, R6 ;  /* 0x000000040d0c0825 */ /* 0x002fc800078e0006 */
[--C-:B------:R-:W-:Y:S01]  /*0210*/  IMAD.WIDE.U32 R4, R3, 0x4, R6.reuse ;  /* 0x0000000403047825 */ /* 0x100fe200078e0006 */
[----:B0-----:R0:W4:Y:S04]  /*0220*/  @P0 LDG.E R15, desc[UR6][R12.64] ;  /* 0x000000060c0f0981 */ /* 0x001128000c1e1900 */
[----:B------:R-:W4:Y:S01]  /*0230*/  @!P1 LDG.E R16, desc[UR6][R4.64+0x10] ;  /* 0x0000100604109981 */ /* 0x000f22000c1e1900 */
[----:B------:R-:W-:-:S03]  /*0240*/  IMAD.WIDE.U32 R8, R9, 0x4, R6 ;  /* 0x0000000409087825 */ /* 0x000fc600078e0006 */
[----:B------:R-:W5:Y:S04]  /*0250*/  @!P3 LDG.E R18, desc[UR6][R4.64+0x4] ;  /* 0x000004060412b981 */ /* 0x000f68000c1e1900 */
[----:B------:R-:W3:Y:S04]  /*0260*/  @P2 LDG.E R17, desc[UR6][R8.64] ;  /* 0x0000000608112981 */ /* 0x000ee8000c1e1900 */
[----:B------:R-:W3:Y:S01]  /*0270*/  LDG.E R20, desc[UR6][R4.64] ;  /* 0x0000000604147981 */ /* 0x000ee2000c1e1900 */
[----:B0-----:R-:W-:Y:S02]  /*0280*/  VIADD R13, R3, 0x1 ;  /* 0x00000001030d7836 */ /* 0x001fe40000000000 */
[----:B------:R-:W-:-:S02]  /*0290*/  HFMA2 R12, -RZ, RZ, 0, 0 ;  /* 0x00000000ff0c7431 */ /* 0x000fc400000001ff */
[C---:B--2---:R-:W-:Y:S01]  /*02a0*/  IMAD.WIDE.U32 R10, R3.reuse, 0x4, R10 ;  /* 0x00000004030a7825 */ /* 0x044fe200078e000a */
[----:B------:R-:W-:Y:S02]  /*02b0*/  ISETP.GT.U32.AND P2, PT, R3, 0x7ffffffe, PT ;  /* 0x7ffffffe0300780c */ /* 0x000fe40003f44070 */
[C---:B------:R-:W-:Y:S02]  /*02c0*/  ISETP.GE.AND P0, PT, R13.reuse, 0x4, PT ;  /* 0x000000040d00780c */ /* 0x040fe40003f06270 */
[----:B------:R-:W-:Y:S01]  /*02d0*/  ISETP.GE.AND P3, PT, R13, R2, PT ;  /* 0x000000020d00720c */ /* 0x000fe20003f66270 */
[----:B----4-:R-:W-:-:S04]  /*02e0*/  FADD R15, R16, R15 ;  /* 0x0000000f100f7221 */ /* 0x010fc80000000000 */
[----:B-----5:R-:W-:Y:S01]  /*02f0*/  FADD R18, R15, R18 ;  /* 0x000000120f127221 */ /* 0x020fe20000000000 */
[----:B------:R-:W-:-:S03]  /*0300*/  IADD3 R15, PT, PT, R3, 0x5, RZ ;  /* 0x00000005030f7810 */ /* 0x000fc60007ffe0ff */
[----:B---3--:R-:W-:Y:S01]  /*0310*/  FADD R17, R18, R17 ;  /* 0x0000001112117221 */ /* 0x008fe20000000000 */
[----:B------:R-:W-:Y:S01]  /*0320*/  ISETP.GT.AND P1, PT, R15, R2, PT ;  /* 0x000000020f00720c */ /* 0x000fe20003f24270 */
[----:B------:R-:W-:Y:S02]  /*0330*/  @P0 VIADD R15, R3, 0xfffffffd ;  /* 0xfffffffd030f0836 */ /* 0x000fe40000000000 */
[----:B------:R-:W-:-:S04]  /*0340*/  FFMA R17, R20, -4, R17 ;  /* 0xc080000014117823 */ /* 0x000fc80000000011 */
[----:B------:R-:W-:Y:S01]  /*0350*/  FFMA R19, R17, UR5, R20 ;  /* 0x0000000511137c23 */ /* 0x000fe20008000014 */
[----:B------:R-:W-:Y:S01]  /*0360*/  CS2R R20, SRZ ;  /* 0x0000000000147805 */ /* 0x000fe2000001ff00 */
[----:B------:R-:W-:-:S03]  /*0370*/  @P0 IMAD.WIDE.U32 R16, R15, 0x4, R6 ;  /* 0x000000040f100825 */ /* 0x000fc600078e0006 */
[----:B------:R0:W-:Y:S01]  /*0380*/  STG.E desc[UR6][R10.64], R19 ;  /* 0x000000130a007986 */ /* 0x0001e2000c101906 */
[----:B------:R-:W-:-:S03]  /*0390*/  IMAD.MOV.U32 R18, RZ, RZ, RZ ;  /* 0x000000ffff127224 */ /* 0x000fc600078e00ff */
[----:B------:R1:W2:Y:S04]  /*03a0*/  @P0 LDG.E R12, desc[UR6][R16.64] ;  /* 0x00000006100c0981 */ /* 0x0002a8000c1e1900 */
[----:B------:R-:W2:Y:S04]  /*03b0*/  @!P1 LDG.E R21, desc[UR6][R4.64+0x14] ;  /* 0x0000140604159981 */ /* 0x000ea8000c1e1900 */
[----:B------:R-:W3:Y:S04]  /*03c0*/  @!P3 LDG.E R20, desc[UR6][R4.64+0x8] ;  /* 0x000008060414b981 */ /* 0x000ee8000c1e1900 */
[----:B------:R-:W4:Y:S04]  /*03d0*/  @!P2 LDG.E R18, desc[UR6][R4.64] ;  /* 0x000000060412a981 */ /* 0x000f28000c1e1900 */
[----:B------:R-:W5:Y:S01]  /*03e0*/  LDG.E R23, desc[UR6][R4.64+0x4] ;  /* 0x0000040604177981 */ /* 0x000f62000c1e1900 */
[C---:B------:R-:W-:Y:S01]  /*03f0*/  IADD3 R15, PT, PT, R3.reuse, 0x2, RZ ;  /* 0x00000002030f7810 */ /* 0x040fe20007ffe0ff */
[----:B-1----:R-:W-:-:S03]  /*0400*/  VIADD R17, R3, 0x6 ;  /* 0x0000000603117836 */ /* 0x002fc60000000000 */
[----:B------:R-:W-:Y:S02]  /*0410*/  ISETP.GE.AND P0, PT, R15, 0x4, PT ;  /* 0x000000040f00780c */ /* 0x000fe40003f06270 */
[-C--:B------:R-:W-:Y:S02]  /*0420*/  ISETP.GT.AND P1, PT, R17, R2.reuse, PT ;  /* 0x000000021100720c */ /* 0x080fe40003f24270 */
[C---:B------:R-:W-:Y:S02]  /*0430*/  ISETP.GE.AND P2, PT, R15.reuse, 0x1, PT ;  /* 0x000000010f00780c */ /* 0x040fe40003f46270 */
[----:B------:R-:W-:-:S07]  /*0440*/  ISETP.GE.AND P3, PT, R15, R2, PT ;  /* 0x000000020f00720c */ /* 0x000fce0003f66270 */
[----:B------:R-:W-:Y:S02]  /*0450*/  @P0 IADD3 R17, PT, PT, R3, -0x2, RZ ;  /* 0xfffffffe03110810 */ /* 0x000fe40007ffe0ff */
[----:B------:R-:W-:-:S03]  /*0460*/  MOV R22, RZ ;  /* 0x000000ff00167202 */ /* 0x000fc60000000f00 */
[----:B------:R-:W-:-:S04]  /*0470*/  @P0 IMAD.WIDE.U32 R16, R17, 0x4, R6 ;  /* 0x0000000411100825 */ /* 0x000fc800078e0006 */
[----:B--2---:R-:W-:-:S04]  /*0480*/  FADD R21, R21, R12 ;  /* 0x0000000c15157221 */ /* 0x004fc80000000000 */
[----:B---3--:R-:W-:-:S04]  /*0490*/  FADD R21, R21, R20 ;  /* 0x0000001415157221 */ /* 0x008fc80000000000 */
[----:B----4-:R-:W-:Y:S01]  /*04a0*/  FADD R18, R21, R18 ;  /* 0x0000001215127221 */ /* 0x010fe20000000000 */
[----:B------:R-:W-:-:S03]  /*04b0*/  CS2R R20, SRZ ;  /* 0x0000000000147805 */ /* 0x000fc6000001ff00 */
[----:B-----5:R-:W-:-:S04]  /*04c0*/  FFMA R18, R23, -4, R18 ;  /* 0xc080000017127823 */ /* 0x020fc80000000012 */
[----:B0-----:R-:W-:Y:S01]  /*04d0*/  FFMA R19, R18, UR5, R23 ;  /* 0x0000000512137c23 */ /* 0x001fe20008000017 */
[----:B------:R-:W-:-:S04]  /*04e0*/  IMAD.MOV.U32 R18, RZ, RZ, RZ ;  /* 0x000000ffff127224 */ /* 0x000fc800078e00ff */
[----:B------:R0:W-:Y:S01]  /*04f0*/  STG.E desc[UR6][R10.64+0x4], R19 ;  /* 0x000004130a007986 */ /* 0x0001e2000c101906 */
[----:B------:R-:W-:-:S03]  /*0500*/  @P2 IMAD.WIDE.U32 R12, R13, 0x4, R6 ;  /* 0x000000040d0c2825 */ /* 0x000fc600078e0006 */
[----:B------:R1:W2:Y:S04]  /*0510*/  @P0 LDG.E R18, desc[UR6][R16.64] ;  /* 0x0000000610120981 */ /* 0x0002a8000c1e1900 */
[----:B------:R-:W2:Y:S04]  /*0520*/  @!P1 LDG.E R21, desc[UR6][R4.64+0x18] ;  /* 0x0000180604159981 */ /* 0x000ea8000c1e1900 */
[----:B------:R-:W3:Y:S04]  /*0530*/  @!P3 LDG.E R22, desc[UR6][R4.64+0xc] ;  /* 0x00000c060416b981 */ /* 0x000ee8000c1e1900 */
[----:B------:R4:W5:Y:S04]  /*0540*/  @P2 LDG.E R20, desc[UR6][R12.64] ;  /* 0x000000060c142981 */ /* 0x000968000c1e1900 */
[----:B------:R-:W5:Y:S01]  /*0550*/  LDG.E R23, desc[UR6][R4.64+0x8] ;  /* 0x0000080604177981 */ /* 0x000f62000c1e1900 */
[C---:B0-----:R-:W-:Y:S01]  /*0560*/  VIADD R19, R3.reuse, 0x3 ;  /* 0x0000000303137836 */ /* 0x041fe20000000000 */
[----:B-1----:R-:W-:Y:S01]  /*0570*/  IADD3 R17, PT, PT, R3, 0x7, RZ ;  /* 0x0000000703117810 */ /* 0x002fe20007ffe0ff */
[----:B------:R-:W-:-:S03]  /*0580*/  IMAD.MOV.U32 R16, RZ, RZ, RZ ;  /* 0x000000ffff107224 */ /* 0x000fc600078e00ff */
[----:B------:R-:W-:Y:S02]  /*0590*/  ISETP.GE.AND P0, PT, R19, 0x4, PT ;  /* 0x000000041300780c */ /* 0x000fe40003f06270 */
[-C--:B------:R-:W-:Y:S02]  /*05a0*/  ISETP.GT.AND P1, PT, R17, R2.reuse, PT ;  /* 0x000000021100720c */ /* 0x080fe40003f24270 */
[C---:B------:R-:W-:Y:S02]  /*05b0*/  ISETP.GE.AND P2, PT, R19.reuse, 0x1, PT ;  /* 0x000000011300780c */ /* 0x040fe40003f46270 */
[----:B------:R-:W-:Y:S01]  /*05c0*/  ISETP.GE.AND P3, PT, R19, R2, PT ;  /* 0x000000021300720c */ /* 0x000fe20003f66270 */
[----:B------:R-:W-:-:S10]  /*05d0*/  HFMA2 R19, -RZ, RZ, 0, 0 ;  /* 0x00000000ff137431 */ /* 0x000fd400000001ff */
[----:B----4-:R-:W-:Y:S01]  /*05e0*/  @P2 IMAD.WIDE.U32 R12, R15, 0x4, R6 ;  /* 0x000000040f0c2825 */ /* 0x010fe200078e0006 */
[----:B------:R-:W-:-:S03]  /*05f0*/  MOV R6, RZ ;  /* 0x000000ff00067202 */ /* 0x000fc60000000f00 */
[----:B--2---:R-:W-:-:S04]  /*0600*/  FADD R21, R21, R18 ;  /* 0x0000001215157221 */ /* 0x004fc80000000000 */
[----:B---3--:R-:W-:-:S04]  /*0610*/  FADD R21, R21, R22 ;  /* 0x0000001615157221 */ /* 0x008fc80000000000 */
[----:B-----5:R-:W-:-:S04]  /*0620*/  FADD R20, R21, R20 ;  /* 0x0000001415147221 */ /* 0x020fc80000000000 */
[----:B------:R-:W-:-:S04]  /*0630*/  FFMA R20, R23, -4, R20 ;  /* 0xc080000017147823 */ /* 0x000fc80000000014 */
[----:B------:R-:W-:Y:S01]  /*0640*/  FFMA R17, R20, UR5, R23 ;  /* 0x0000000514117c23 */ /* 0x000fe20008000017 */
[----:B------:R-:W-:-:S04]  /*0650*/  IMAD.MOV.U32 R18, RZ, RZ, RZ ;  /* 0x000000ffff127224 */ /* 0x000fc800078e00ff */
[----:B------:R1:W-:Y:S04]  /*0660*/  STG.E desc[UR6][R10.64+0x8], R17 ;  /* 0x000008110a007986 */ /* 0x0003e8000c101906 */
[----:B------:R-:W2:Y:S04]  /*0670*/  @P0 LDG.E R16, desc[UR6][R8.64] ;  /* 0x0000000608100981 */ /* 0x000ea8000c1e1900 */
[----:B------:R-:W2:Y:S04]  /*0680*/  @!P1 LDG.E R19, desc[UR6][R4.64+0x1c] ;  /* 0x00001c0604139981 */ /* 0x000ea8000c1e1900 */
[----:B------:R-:W3:Y:S04]  /*0690*/  @!P3 LDG.E R18, desc[UR6][R4.64+0x10] ;  /* 0x000010060412b981 */ /* 0x000ee8000c1e1900 */
[----:B------:R-:W4:Y:S04]  /*06a0*/  @P2 LDG.E R6, desc[UR6][R12.64] ;  /* 0x000000060c062981 */ /* 0x000f28000c1e1900 */
[----:B------:R-:W5:Y:S01]  /*06b0*/  LDG.E R7, desc[UR6][R4.64+0xc] ;  /* 0x00000c0604077981 */ /* 0x000f62000c1e1900 */
[----:B------:R-:W-:Y:S01]  /*06c0*/  ISETP.NE.AND P0, PT, R0, 0x4, PT ;  /* 0x000000040000780c */ /* 0x000fe20003f05270 */
[----:B--2---:R-:W-:-:S04]  /*06d0*/  FADD R19, R19, R16 ;  /* 0x0000001013137221 */ /* 0x004fc80000000000 */
[----:B---3--:R-:W-:-:S04]  /*06e0*/  FADD R19, R19, R18 ;  /* 0x0000001213137221 */ /* 0x008fc80000000000 */
[----:B----4-:R-:W-:-:S04]  /*06f0*/  FADD R6, R19, R6 ;  /* 0x0000000613067221 */ /* 0x010fc80000000000 */
[----:B-----5:R-:W-:-:S04]  /*0700*/  FFMA R6, R7, -4, R6 ;  /* 0xc080000007067823 */ /* 0x020fc80000000006 */
[----:B------:R-:W-:Y:S01]  /*0710*/  FFMA R7, R6, UR5, R7 ;  /* 0x0000000506077c23 */ /* 0x000fe20008000007 */
[----:B------:R-:W-:-:S04]  /*0720*/  IMAD.MOV.U32 R6, RZ, RZ, R0 ;  /* 0x000000ffff067224 */ /* 0x000fc800078e0000 */
[----:B------:R1:W-:Y:S01]  /*0730*/  STG.E desc[UR6][R10.64+0xc], R7 ;  /* 0x00000c070a007986 */ /* 0x0003e2000c101906 */
[----:B------:R-:W-:Y:S05]  /*0740*/  @!P0 BRA `(.L_x_0) ;  /* 0x0000000400a48947 */ /* 0x000fea0003800000 */
[----:B------:R-:W0:Y:S01]  /*0750*/  LDC R2, c[0x0][0x398] ;  /* 0x0000e600ff027b82 */ /* 0x000e220000000800 */
[----:B------:R-:W2:Y:S01]  /*0760*/  LDCU UR8, c[0x0][0x390] ;  /* 0x00007200ff0877ac */ /* 0x000ea20008000800 */
[----:B------:R-:W-:-:S06]  /*0770*/  UMOV UR5, 0x4 ;  /* 0x0000000400057882 */ /* 0x000fcc0000000000 */
[----:B------:R-:W3:Y:S08]  /*0780*/  LDC.64 R4, c[0x0][0x380] ;  /* 0x0000e000ff047b82 */ /* 0x000ef00000000a00 */
[----:B-1----:R-:W1:Y:S02]  /*0790*/  LDC.64 R6, c[0x0][0x388] ;  /* 0x0000e200ff067b82 */ /* 0x002e640000000a00 */
.L_x_1:
[----:B------:R-:W-:Y:S01]  /*07a0*/  IADD3 R17, PT, PT, R3, UR5, RZ ;  /* 0x0000000503117c10 */ /* 0x000fe2000fffe0ff */
[----:B------:R-:W-:Y:S02]  /*07b0*/  HFMA2 R16, -RZ, RZ, 0, 0 ;  /* 0x00000000ff107431 */ /* 0x000fe400000001ff */
[----:B----4-:R-:W-:Y:S01]  /*07c0*/  IMAD.MOV.U32 R15, RZ, RZ, RZ ;  /* 0x000000ffff0f7224 */ /* 0x010fe200078e00ff */
[C---:B------:R-:W-:Y:S01]  /*07d0*/  ISETP.GE.AND P0, PT, R17.reuse, 0x4, PT ;  /* 0x000000041100780c */ /* 0x040fe20003f06270 */
[C---:B------:R-:W-:Y:S01]  /*07e0*/  VIADD R9, R17.reuse, 0x4 ;  /* 0x0000000411097836 */ /* 0x040fe20000000000 */
[CC--:B0-----:R-:W-:Y:S01]  /*07f0*/  ISETP.GE.AND P3, PT, R17.reuse, R2.reuse, PT ;  /* 0x000000021100720c */ /* 0x0c1fe20003f66270 */
[C---:B---3--:R-:W-:Y:S01]  /*0800*/  IMAD.WIDE.U32 R12, R17.reuse, 0x4, R4 ;  /* 0x00000004110c7825 */ /* 0x048fe200078e0004 */
[----:B------:R-:W-:Y:S02]  /*0810*/  ISETP.GE.AND P2, PT, R17, 0x1, PT ;  /* 0x000000011100780c */ /* 0x000fe40003f46270 */
[----:B------:R-:W-:Y:S01]  /*0820*/  ISETP.GT.AND P1, PT, R9, R2, PT ;  /* 0x000000020900720c */ /* 0x000fe20003f24270 */
[----:B------:R-:W-:Y:S01]  /*0830*/  HFMA2 R18, -RZ, RZ, 0, 0 ;  /* 0x00000000ff127431 */ /* 0x000fe200000001ff */
[----:B------:R-:W-:Y:S01]  /*0840*/  MOV R20, RZ ;  /* 0x000000ff00147202 */ /* 0x000fe20000000f00 */
[C---:B------:R-:W-:Y:S01]  /*0850*/  VIADD R11, R17.reuse, 0xffffffff ;  /* 0xffffffff110b7836 */ /* 0x040fe20000000000 */
[----:B------:R-:W3:Y:S03]  /*0860*/  LDG.E R22, desc[UR6][R12.64] ;  /* 0x000000060c167981 */ /* 0x000ee6000c1e1900 */
[----:B------:R-:W-:-:S02]  /*0870*/  @P0 IADD3 R9, PT, PT, R17, -0x4, RZ ;  /* 0xfffffffc11090810 */ /* 0x000fc40007ffe0ff */
[----:B------:R-:W4:Y:S03]  /*0880*/  @!P3 LDG.E R20, desc[UR6][R12.64+0x4] ;  /* 0x000004060c14b981 */ /* 0x000f26000c1e1900 */
[--C-:B------:R-:W-:Y:S01]  /*0890*/  @P0 IMAD.WIDE.U32 R8, R9, 0x4, R4.reuse ;  /* 0x0000000409080825 */ /* 0x100fe200078e0004 */
[----:B------:R-:W5:Y:S04]  /*08a0*/  @!P1 LDG.E R16, desc[UR6][R12.64+0x10] ;  /* 0x000010060c109981 */ /* 0x000f68000c1e1900 */
[----:B------:R0:W5:Y:S01]  /*08b0*/  @P0 LDG.E R15, desc[UR6][R8.64] ;  /* 0x00000006080f0981 */ /* 0x000162000c1e1900 */
[----:B------:R-:W-:-:S05]  /*08c0*/  IMAD.WIDE.U32 R10, R11, 0x4, R4 ;  /* 0x000000040b0a7825 */ /* 0x000fca00078e0004 */
[----:B------:R-:W2:Y:S01]  /*08d0*/  @P2 LDG.E R18, desc[UR6][R10.64] ;  /* 0x000000060a122981 */ /* 0x000ea2000c1e1900 */
[----:B------:R-:W-:-:S05]  /*08e0*/  VIADD R21, R17, 0x1 ;  /* 0x0000000111157836 */ /* 0x000fca0000000000 */
[----:B------:R-:W-:Y:S02]  /*08f0*/  ISETP.GE.AND P0, PT, R21, 0x4, PT ;  /* 0x000000041500780c */ /* 0x000fe40003f06270 */
[----:B0-----:R-:W-:-:S04]  /*0900*/  IADD3 R9, PT, PT, R17, 0x5, RZ ;  /* 0x0000000511097810 */ /* 0x001fc80007ffe0ff */
[-C--:B------:R-:W-:Y:S02]  /*0910*/  ISETP.GT.AND P1, PT, R9, R2.reuse, PT ;  /* 0x000000020900720c */ /* 0x080fe40003f24270 */
[----:B------:R-:W-:Y:S01]  /*0920*/  ISETP.GE.AND P3, PT, R21, R2, PT ;  /* 0x000000021500720c */ /* 0x000fe20003f66270 */
[----:B-1----:R-:W-:-:S04]  /*0930*/  IMAD.WIDE.U32 R8, R17, 0x4, R6 ;  /* 0x0000000411087825 */ /* 0x002fc800078e0006 */
[C---:B------:R-:W-:Y:S01]  /*0940*/  @P0 IADD3 R19, PT, PT, R17.reuse, -0x3, RZ ;  /* 0xfffffffd11130810 */ /* 0x040fe20007ffe0ff */
[----:B------:R-:W-:Y:S01]  /*0950*/  HFMA2 R29, -RZ, RZ, 0, 0 ;  /* 0x00000000ff1d7431 */ /* 0x000fe200000001ff */
[----:B------:R-:W-:Y:S02]  /*0960*/  MOV R25, RZ ;  /* 0x000000ff00197202 */ /* 0x000fe40000000f00 */
[----:B------:R-:W-:Y:S01]  /*0970*/  ISETP.GT.U32.AND P2, PT, R17, 0x7ffffffe, PT ;  /* 0x7ffffffe1100780c */ /* 0x000fe20003f44070 */
[----:B------:R-:W-:Y:S02]  /*0980*/  IMAD.MOV.U32 R27, RZ, RZ, RZ ;  /* 0x000000ffff1b7224 */ /* 0x000fe400078e00ff */
[----:B-----5:R-:W-:-:S04]  /*0990*/  FADD R15, R16, R15 ;  /* 0x0000000f100f7221 */ /* 0x020fc80000000000 */
[----:B----4-:R-:W-:-:S04]  /*09a0*/  FADD R15, R15, R20 ;  /* 0x000000140f0f7221 */ /* 0x010fc80000000000 */
[----:B--2---:R-:W-:-:S04]  /*09b0*/  FADD R15, R15, R18 ;  /* 0x000000120f0f7221 */ /* 0x004fc80000000000 */
[----:B---3--:R-:W-:Y:S01]  /*09c0*/  FFMA R15, R22, -4, R15 ;  /* 0xc0800000160f7823 */ /* 0x008fe2000000000f */
[----:B------:R-:W-:Y:S02]  /*09d0*/  IMAD.MOV.U32 R16, RZ, RZ, RZ ;  /* 0x000000ffff107224 */ /* 0x000fe400078e00ff */
[----:B------:R-:W-:-:S04]  /*09e0*/  @P0 IMAD.WIDE.U32 R18, R19, 0x4, R4 ;  /* 0x0000000413120825 */ /* 0x000fc800078e0004 */
[----:B------:R-:W-:-:S05]  /*09f0*/  FFMA R23, R15, UR8, R22 ;  /* 0x000000080f177c23 */ /* 0x000fca0008000016 */
[----:B------:R0:W-:Y:S04]  /*0a00*/  STG.E desc[UR6][R8.64], R23 ;  /* 0x0000001708007986 */ /* 0x0001e8000c101906 */
[----:B------:R1:W2:Y:S04]  /*0a10*/  @P0 LDG.E R16, desc[UR6][R18.64] ;  /* 0x0000000612100981 */ /* 0x0002a8000c1e1900 */
[----:B------:R-:W2:Y:S04]  /*0a20*/  @!P1 LDG.E R25, desc[UR6][R12.64+0x14] ;  /* 0x000014060c199981 */ /* 0x000ea8000c1e1900 */
[----:B------:R-:W3:Y:S04]  /*0a30*/  @!P3 LDG.E R29, desc[UR6][R12.64+0x8] ;  /* 0x000008060c1db981 */ /* 0x000ee8000c1e1900 */
[----:B------:R-:W4:Y:S04]  /*0a40*/  @!P2 LDG.E R27, desc[UR6][R12.64] ;  /* 0x000000060c1ba981 */ /* 0x000f28000c1e1900 */
[----:B0-----:R-:W5:Y:S01]  /*0a50*/  LDG.E R23, desc[UR6][R12.64+0x4] ;  /* 0x000004060c177981 */ /* 0x001f62000c1e1900 */
[----:B------:R-:W-:-:S04]  /*0a60*/  IADD3 R15, PT, PT, R17, 0x2, RZ ;  /* 0x00000002110f7810 */ /* 0x000fc80007ffe0ff */
[----:B------:R-:W-:Y:S02]  /*0a70*/  ISETP.GE.AND P0, PT, R15, 0x4, PT ;  /* 0x000000040f00780c */ /* 0x000fe40003f06270 */
[----:B-1----:R-:W-:-:S04]  /*0a80*/  IADD3 R19, PT, PT, R17, 0x6, RZ ;  /* 0x0000000611137810 */ /* 0x002fc80007ffe0ff */
[-C--:B------:R-:W-:Y:S02]  /*0a90*/  ISETP.GT.AND P1, PT, R19, R2.reuse, PT ;  /* 0x000000021300720c */ /* 0x080fe40003f24270 */
[C---:B------:R-:W-:Y:S02]  /*0aa0*/  ISETP.GE.AND P2, PT, R15.reuse, 0x1, PT ;  /* 0x000000010f00780c */ /* 0x040fe40003f46270 */
[----:B------:R-:W-:-:S03]  /*0ab0*/  ISETP.GE.AND P3, PT, R15, R2, PT ;  /* 0x000000020f00720c */ /* 0x000fc60003f66270 */
[----:B------:R-:W-:-:S04]  /*0ac0*/  @P0 VIADD R19, R17, 0xfffffffe ;  /* 0xfffffffe11130836 */ /* 0x000fc80000000000 */
[----:B------:R-:W-:-:S04]  /*0ad0*/  @P0 IMAD.WIDE.U32 R18, R19, 0x4, R4 ;  /* 0x0000000413120825 */ /* 0x000fc800078e0004 */
[----:B------:R-:W-:-:S04]  /*0ae0*/  @P2 IMAD.WIDE.U32 R20, R21, 0x4, R4 ;  /* 0x0000000415142825 */ /* 0x000fc800078e0004 */
[----:B--2---:R-:W-:-:S04]  /*0af0*/  FADD R16, R25, R16 ;  /* 0x0000001019107221 */ /* 0x004fc80000000000 */
[----:B---3--:R-:W-:-:S04]  /*0b00*/  FADD R16, R16, R29 ;  /* 0x0000001d10107221 */ /* 0x008fc80000000000 */
[----:B----4-:R-:W-:Y:S01]  /*0b10*/  FADD R16, R16, R27 ;  /* 0x0000001b10107221 */ /* 0x010fe20000000000 */
[----:B------:R-:W-:-:S03]  /*0b20*/  HFMA2 R25, -RZ, RZ, 0, 0 ;  /* 0x00000000ff197431 */ /* 0x000fc600000001ff */
[----:B-----5:R-:W-:-:S04]  /*0b30*/  FFMA R16, R23, -4, R16 ;  /* 0xc080000017107823 */ /* 0x020fc80000000010 */
[----:B------:R-:W-:Y:S01]  /*0b40*/  FFMA R23, R16, UR8, R23 ;  /* 0x0000000810177c23 */ /* 0x000fe20008000017 */
[----:B------:R-:W-:Y:S01]  /*0b50*/  MOV R16, RZ ;  /* 0x000000ff00107202 */ /* 0x000fe20000000f00 */
[----:B------:R-:W-:-:S03]  /*0b60*/  IMAD.MOV.U32 R29, RZ, RZ, RZ ;  /* 0x000000ffff1d7224 */ /* 0x000fc600078e00ff */
[----:B------:R0:W-:Y:S01]  /*0b70*/  STG.E desc[UR6][R8.64+0x4], R23 ;  /* 0x0000041708007986 */ /* 0x0001e2000c101906 */
[----:B------:R-:W-:-:S03]  /*0b80*/  MOV R27, RZ ;  /* 0x000000ff001b7202 */ /* 0x000fc60000000f00 */
[----:B------:R1:W2:Y:S04]  /*0b90*/  @P0 LDG.E R16, desc[UR6][R18.64] ;  /* 0x0000000612100981 */ /* 0x0002a8000c1e1900 */
[----:B------:R-:W2:Y:S04]  /*0ba0*/  @!P1 LDG.E R25, desc[UR6][R12.64+0x18] ;  /* 0x000018060c199981 */ /* 0x000ea8000c1e1900 */
[----:B------:R-:W3:Y:S04]  /*0bb0*/  @!P3 LDG.E R29, desc[UR6][R12.64+0xc] ;  /* 0x00000c060c1db981 */ /* 0x000ee8000c1e1900 */
[----:B------:R4:W5:Y:S04]  /*0bc0*/  @P2 LDG.E R27, desc[UR6][R20.64] ;  /* 0x00000006141b2981 */ /* 0x000968000c1e1900 */
[----:B------:R-:W5:Y:S01]  /*0bd0*/  LDG.E R19, desc[UR6][R12.64+0x8] ;  /* 0x000008060c137981 */ /* 0x000f62000c1e1900 */
[C---:B0-----:R-:W-:Y:S01]  /*0be0*/  IADD3 R23, PT, PT, R17.reuse, 0x3, RZ ;  /* 0x0000000311177810 */ /* 0x041fe20007ffe0ff */
[----:B------:R-:W-:-:S03]  /*0bf0*/  VIADD R17, R17, 0x7 ;  /* 0x0000000711117836 */ /* 0x000fc60000000000 */
[----:B------:R-:W-:Y:S02]  /*0c00*/  ISETP.GE.AND P0, PT, R23, 0x4, PT ;  /* 0x000000041700780c */ /* 0x000fe40003f06270 */
[-C--:B------:R-:W-:Y:S01]  /*0c10*/  ISETP.GT.AND P1, PT, R17, R2.reuse, PT ;  /* 0x000000021100720c */ /* 0x080fe20003f24270 */
[----:B-1----:R-:W-:Y:S01]  /*0c20*/  HFMA2 R18, -RZ, RZ, 0, 0 ;  /* 0x00000000ff127431 */ /* 0x002fe200000001ff */
[C---:B------:R-:W-:Y:S02]  /*0c30*/  ISETP.GE.AND P2, PT, R23.reuse, 0x1, PT ;  /* 0x000000011700780c */ /* 0x040fe40003f46270 */
[----:B------:R-:W-:Y:S02]  /*0c40*/  ISETP.GE.AND P3, PT, R23, R2, PT ;  /* 0x000000021700720c */ /* 0x000fe40003f66270 */
[----:B----4-:R-:W-:Y:S01]  /*0c50*/  MOV R21, RZ ;  /* 0x000000ff00157202 */ /* 0x010fe20000000f00 */
[----:B------:R-:W-:Y:S02]  /*0c60*/  IMAD.MOV.U32 R22, RZ, RZ, RZ ;  /* 0x000000ffff167224 */ /* 0x000fe400078e00ff */
[----:B------:R-:W-:-:S02]  /*0c70*/  HFMA2 R20, -RZ, RZ, 0, 0 ;  /* 0x00000000ff147431 */ /* 0x000fc400000001ff */
[----:B--2---:R-:W-:-:S04]  /*0c80*/  FADD R16, R25, R16 ;  /* 0x0000001019107221 */ /* 0x004fc80000000000 */
[----:B---3--:R-:W-:-:S04]  /*0c90*/  FADD R16, R16, R29 ;  /* 0x0000001d10107221 */ /* 0x008fc80000000000 */
[----:B-----5:R-:W-:-:S04]  /*0ca0*/  FADD R16, R16, R27 ;  /* 0x0000001b10107221 */ /* 0x020fc80000000000 */
[----:B------:R-:W-:-:S04]  /*0cb0*/  FFMA R16, R19, -4, R16 ;  /* 0xc080000013107823 */ /* 0x000fc80000000010 */
[----:B------:R-:W-:Y:S01]  /*0cc0*/  FFMA R19, R16, UR8, R19 ;  /* 0x0000000810137c23 */ /* 0x000fe20008000013 */
[----:B------:R-:W-:-:S04]  /*0cd0*/  @P2 IMAD.WIDE.U32 R16, R15, 0x4, R4 ;  /* 0x000000040f102825 */ /* 0x000fc800078e0004 */
[----:B------:R4:W-:Y:S04]  /*0ce0*/  STG.E desc[UR6][R8.64+0x8], R19 ;  /* 0x0000081308007986 */ /* 0x0009e8000c101906 */
[----:B------:R-:W2:Y:S04]  /*0cf0*/  @P0 LDG.E R18, desc[UR6][R10.64] ;  /* 0x000000060a120981 */ /* 0x000ea8000c1e1900 */
[----:B------:R-:W2:Y:S04]  /*0d00*/  @!P1 LDG.E R21, desc[UR6][R12.64+0x1c] ;  /* 0x00001c060c159981 */ /* 0x000ea8000c1e1900 */
[----:B------:R-:W3:Y:S04]  /*0d10*/  @!P3 LDG.E R22, desc[UR6][R12.64+0x10] ;  /* 0x000010060c16b981 */ /* 0x000ee8000c1e1900 */
[----:B------:R-:W5:Y:S04]  /*0d20*/  @P2 LDG.E R20, desc[UR6][R16.64] ;  /* 0x0000000610142981 */ /* 0x000f68000c1e1900 */
[----:B------:R-:W4:Y:S01]  /*0d30*/  LDG.E R24, desc[UR6][R12.64+0xc] ;  /* 0x00000c060c187981 */ /* 0x000f22000c1e1900 */
[----:B------:R-:W-:-:S06]  /*0d40*/  UIADD3 UR5, UPT, UPT, UR5, 0x4, URZ ;  /* 0x0000000405057890 */ /* 0x000fcc000fffe0ff */
[----:B------:R-:W-:Y:S01]  /*0d50*/  ISETP.NE.AND P0, PT, R0, UR5, PT ;  /* 0x0000000500007c0c */ /* 0x000fe2000bf05270 */
[----:B--2---:R-:W-:-:S04]  /*0d60*/  FADD R15, R21, R18 ;  /* 0x00000012150f7221 */ /* 0x004fc80000000000 */
[----:B---3--:R-:W-:-:S04]  /*0d70*/  FADD R15, R15, R22 ;  /* 0x000000160f0f7221 */ /* 0x008fc80000000000 */
[----:B-----5:R-:W-:-:S04]  /*0d80*/  FADD R15, R15, R20 ;  /* 0x000000140f0f7221 */ /* 0x020fc80000000000 */
[----:B----4-:R-:W-:-:S04]  /*0d90*/  FFMA R15, R24, -4, R15 ;  /* 0xc0800000180f7823 */ /* 0x010fc8000000000f */
[----:B------:R-:W-:-:S05]  /*0da0*/  FFMA R15, R15, UR8, R24 ;  /* 0x000000080f0f7c23 */ /* 0x000fca0008000018 */
[----:B------:R4:W-:Y:S01]  /*0db0*/  STG.E desc[UR6][R8.64+0xc], R15 ;  /* 0x00000c0f08007986 */ /* 0x0009e2000c101906 */
[----:B------:R-:W-:Y:S05]  /*0dc0*/  @P0 BRA `(.L_x_1) ;  /* 0xfffffff800740947 */ /* 0x000fea000383ffff */
[----:B------:R-:W-:-:S07]  /*0dd0*/  MOV R6, R0 ;  /* 0x0000000000067202 */ /* 0x000fce0000000f00 */
.L_x_0:
[----:B------:R-:W-:-:S13]  /*0de0*/  ISETP.NE.AND P0, PT, R14, RZ, PT ;  /* 0x000000ff0e00720c */ /* 0x000fda0003f05270 */
[----:B------:R-:W-:Y:S05]  /*0df0*/  @!P0 BRA `(.L_x_2) ;  /* 0x0000000400788947 */ /* 0x000fea0003800000 */
[----:B------:R-:W-:Y:S02]  /*0e00*/  ISETP.NE.AND P1, PT, R14, 0x1, PT ;  /* 0x000000010e00780c */ /* 0x000fe40003f25270 */
[----:B------:R-:W-:-:S11]  /*0e10*/  LOP3.LUT P0, RZ, R2, 0x1, RZ, 0xc0, !PT ;  /* 0x0000000102ff7812 */ /* 0x000fd6000780c0ff */
[----:B------:R-:W-:Y:S05]  /*0e20*/  @!P1 BRA `(.L_x_3) ;  /* 0x0000000000f89947 */ /* 0x000fea0003800000 */
[----:B----4-:R-:W2:Y:S01]  /*0e30*/  LDC.64 R8, c[0x0][0x380] ;  /* 0x0000e000ff087b82 */ /* 0x010ea20000000a00 */
[----:B-1----:R-:W-:Y:S01]  /*0e40*/  IMAD.IADD R7, R3, 0x1, R6 ;  /* 0x0000000103077824 */ /* 0x002fe200078e0206 */
[----:B------:R-:W-:Y:S01]  /*0e50*/  CS2R R20, SRZ ;  /* 0x0000000000147805 */ /* 0x000fe2000001ff00 */
[----:B------:R-:W-:Y:S01]  /*0e60*/  IMAD.MOV.U32 R13, RZ, RZ, RZ ;  /* 0x000000ffff0d7224 */ /* 0x000fe200078e00ff */
[----:B------:R-:W-:Y:S01]  /*0e70*/  MOV R15, RZ ;  /* 0x000000ff000f7202 */ /* 0x000fe20000000f00 */
[----:B------:R-:W1:Y:S01]  /*0e80*/  LDCU UR5, c[0x0][0x390] ;  /* 0x00007200ff0577ac */ /* 0x000e620008000800 */
[C---:B------:R-:W-:Y:S02]  /*0e90*/  ISETP.GE.AND P1, PT, R7.reuse, 0x4, PT ;  /* 0x000000040700780c */ /* 0x040fe40003f26270 */
[C---:B------:R-:W-:Y:S01]  /*0ea0*/  IADD3 R5, PT, PT, R7.reuse, 0x4, RZ ;  /* 0x0000000407057810 */ /* 0x040fe20007ffe0ff */
[----:B------:R-:W3:Y:S01]  /*0eb0*/  LDC.64 R10, c[0x0][0x388] ;  /* 0x0000e200ff0a7b82 */ /* 0x000ee20000000a00 */
[----:B------:R-:W-:Y:S01]  /*0ec0*/  ISETP.GE.AND P3, PT, R7, 0x1, PT ;  /* 0x000000010700780c */ /* 0x000fe20003f66270 */
[----:B------:R-:W4:Y:S01]  /*0ed0*/  LDCU.64 UR8, c[0x0][0x380] ;  /* 0x00007000ff0877ac */ /* 0x000f220008000a00 */
[----:B------:R-:W-:-:S02]  /*0ee0*/  ISETP.GT.AND P2, PT, R5, R2, PT ;  /* 0x000000020500720c */ /* 0x000fc40003f44270 */
[----:B------:R-:W-:-:S05]  /*0ef0*/  ISETP.GE.AND P4, PT, R7, R2, PT ;  /* 0x000000020700720c */ /* 0x000fca0003f86270 */
[----:B------:R-:W-:-:S05]  /*0f00*/  @P1 IADD3 R17, PT, PT, R7, -0x4, RZ ;  /* 0xfffffffc07111810 */ /* 0x000fca0007ffe0ff */
[----:B--2---:R-:W-:Y:S01]  /*0f10*/  @P1 IMAD.WIDE.U32 R16, R17, 0x4, R8 ;  /* 0x0000000411101825 */ /* 0x004fe200078e0008 */
[----:B------:R-:W-:-:S03]  /*0f20*/  @P3 IADD3 R19, PT, PT, R7, -0x1, RZ ;  /* 0xffffffff07133810 */ /* 0x000fc60007ffe0ff */
[--C-:B------:R-:W-:Y:S01]  /*0f30*/  IMAD.WIDE.U32 R4, R7, 0x4, R8.reuse ;  /* 0x0000000407047825 */ /* 0x100fe200078e0008 */
[----:B0-----:R0:W2:Y:S04]  /*0f40*/  @P1 LDG.E R13, desc[UR6][R16.64] ;  /* 0x00000006100d1981 */ /* 0x0010a8000c1e1900 */
[----:B------:R-:W2:Y:S01]  /*0f50*/  @!P2 LDG.E R20, desc[UR6][R4.64+0x10] ;  /* 0x000010060414a981 */ /* 0x000ea2000c1e1900 */
[----:B------:R-:W-:-:S03]  /*0f60*/  @P3 IMAD.WIDE.U32 R18, R19, 0x4, R8 ;  /* 0x0000000413123825 */ /* 0x000fc600078e0008 */
[----:B------:R-:W5:Y:S04]  /*0f70*/  @!P4 LDG.E R21, desc[UR6][R4.64+0x4] ;  /* 0x000004060415c981 */ /* 0x000f68000c1e1900 */
[----:B------:R-:W4:Y:S04]  /*0f80*/  @P3 LDG.E R15, desc[UR6][R18.64] ;  /* 0x00000006120f3981 */ /* 0x000f28000c1e1900 */
[----:B------:R-:W4:Y:S01]  /*0f90*/  LDG.E R12, desc[UR6][R4.64] ;  /* 0x00000006040c7981 */ /* 0x000f22000c1e1900 */
[C---:B------:R-:W-:Y:S02]  /*0fa0*/  VIADD R23, R7.reuse, 0x1 ;  /* 0x0000000107177836 */ /* 0x040fe40000000000 */
[----:B---3--:R-:W-:-:S03]  /*0fb0*/  IMAD.WIDE.U32 R10, R7, 0x4, R10 ;  /* 0x00000004070a7825 */ /* 0x008fc600078e000a */
[C---:B------:R-:W-:Y:S02]  /*0fc0*/  ISETP.GE.AND P2, PT, R23.reuse, 0x4, PT ;  /* 0x000000041700780c */ /* 0x040fe40003f46270 */
[----:B------:R-:W-:-:S11]  /*0fd0*/  ISETP.GE.AND P4, PT, R23, R2, PT ;  /* 0x000000021700720c */ /* 0x000fd60003f86270 */
[----:B0-----:R-:W-:-:S04]  /*0fe0*/  @P2 VIADD R17, R7, 0xfffffffd ;  /* 0xfffffffd07112836 */ /* 0x001fc80000000000 */
[----:B------:R-:W-:-:S04]  /*0ff0*/  @P2 IMAD.WIDE.U32 R8, R17, 0x4, R8 ;  /* 0x0000000411082825 */ /* 0x000fc800078e0008 */
[----:B--2---:R-:W-:Y:S01]  /*1000*/  FADD R20, R20, R13 ;  /* 0x0000000d14147221 */ /* 0x004fe20000000000 */
[----:B------:R-:W-:-:S03]  /*1010*/  IADD3 R13, PT, PT, R7, 0x5, RZ ;  /* 0x00000005070d7810 */ /* 0x000fc60007ffe0ff */
[----:B-----5:R-:W-:Y:S01]  /*1020*/  FADD R20, R20, R21 ;  /* 0x0000001514147221 */ /* 0x020fe20000000000 */
[----:B------:R-:W-:Y:S02]  /*1030*/  IADD3 R21, P3, PT, R3, R6, RZ ;  /* 0x0000000603157210 */ /* 0x000fe40007f7e0ff */
[----:B------:R-:W-:Y:S01]  /*1040*/  ISETP.GT.AND P1, PT, R13, R2, PT ;  /* 0x000000020d00720c */ /* 0x000fe20003f24270 */
[----:B----4-:R-:W-:Y:S01]  /*1050*/  FADD R15, R20, R15 ;  /* 0x0000000f140f7221 */ /* 0x010fe20000000000 */
[----:B------:R-:W-:Y:S02]  /*1060*/  IADD3.X R18, PT, PT, RZ, RZ, RZ, P3, !PT ;  /* 0x000000ffff127210 */ /* 0x000fe40001ffe4ff */
[----:B------:R-:W-:Y:S01]  /*1070*/  SHF.L.U32 R16, R21, 0x2, RZ ;  /* 0x0000000215107819 */ /* 0x000fe200000006ff */
[----:B------:R-:W-:Y:S01]  /*1080*/  FFMA R13, R12, -4, R15 ;  /* 0xc08000000c0d7823 */ /* 0x000fe2000000000f */
[----:B------:R-:W-:Y:S01]  /*1090*/  ISETP.GT.U32.AND P3, PT, R7, 0x7ffffffe, PT ;  /* 0x7ffffffe0700780c */ /* 0x000fe20003f64070 */
[----:B------:R-:W-:Y:S01]  /*10a0*/  HFMA2 R7, -RZ, RZ, 0, 0 ;  /* 0x00000000ff077431 */ /* 0x000fe200000001ff */
[----:B------:R-:W-:Y:S01]  /*10b0*/  SHF.L.U64.HI R15, R21, 0x2, R18 ;  /* 0x00000002150f7819 */ /* 0x000fe20000010212 */
[----:B-1----:R-:W-:Y:S01]  /*10c0*/  FFMA R17, R13, UR5, R12 ;  /* 0x000000050d117c23 */ /* 0x002fe2000800000c */
[----:B------:R-:W-:-:S02]  /*10d0*/  IADD3 R12, P5, PT, R16, UR8, RZ ;  /* 0x00000008100c7c10 */ /* 0x000fc4000ffbe0ff */
[----:B------:R-:W-:Y:S02]  /*10e0*/  CS2R R18, SRZ ;  /* 0x0000000000127805 */ /* 0x000fe4000001ff00 */
[----:B------:R-:W-:Y:S01]  /*10f0*/  IADD3.X R13, PT, PT, R15, UR9, RZ, P5, !PT ;  /* 0x000000090f0d7c10 */ /* 0x000fe2000affe4ff */
[----:B------:R-:W-:Y:S01]  /*1100*/  IMAD.MOV.U32 R20, RZ, RZ, RZ ;  /* 0x000000ffff147224 */ /* 0x000fe200078e00ff */
[----:B------:R0:W-:Y:S01]  /*1110*/  STG.E desc[UR6][R10.64], R17 ;  /* 0x000000110a007986 */ /* 0x0001e2000c101906 */
[----:B------:R-:W1:Y:S03]  /*1120*/  LDCU.64 UR8, c[0x0][0x388] ;  /* 0x00007100ff0877ac */ /* 0x000e660008000a00 */
[----:B------:R-:W2:Y:S04]  /*1130*/  @P2 LDG.E R18, desc[UR6][R8.64] ;  /* 0x0000000608122981 */ /* 0x000ea8000c1e1900 */
[----:B------:R-:W2:Y:S04]  /*1140*/  @!P1 LDG.E R7, desc[UR6][R12.64+0x14] ;  /* 0x000014060c079981 */ /* 0x000ea8000c1e1900 */
[----:B------:R-:W3:Y:S04]  /*1150*/  @!P4 LDG.E R20, desc[UR6][R12.64+0x8] ;  /* 0x000008060c14c981 */ /* 0x000ee8000c1e1900 */
[----:B------:R-:W4:Y:S04]  /*1160*/  @!P3 LDG.E R19, desc[UR6][R4.64] ;  /* 0x000000060413b981 */ /* 0x000f28000c1e1900 */
[----:B------:R-:W5:Y:S01]  /*1170*/  LDG.E R22, desc[UR6][R12.64+0x4] ;  /* 0x000004060c167981 */ /* 0x000f62000c1e1900 */
[----:B-1----:R-:W-:-:S02]  /*1180*/  IADD3 R16, P1, PT, R16, UR8, RZ ;  /* 0x0000000810107c10 */ /* 0x002fc4000ff3e0ff */
[----:B------:R-:W-:Y:S02]  /*1190*/  IADD3 R6, PT, PT, R6, 0x2, RZ ;  /* 0x0000000206067810 */ /* 0x000fe40007ffe0ff */
[----:B0-----:R-:W-:Y:S01]  /*11a0*/  IADD3.X R17, PT, PT, R15, UR9, RZ, P1, !PT ;  /* 0x000000090f117c10 */ /* 0x001fe20008ffe4ff */
[----:B--2---:R-:W-:-:S04]  /*11b0*/  FADD R7, R7, R18 ;  /* 0x0000001207077221 */ /* 0x004fc80000000000 */
[----:B---3--:R-:W-:-:S04]  /*11c0*/  FADD R20, R7, R20 ;  /* 0x0000001407147221 */ /* 0x008fc80000000000 */
[----:B----4-:R-:W-:-:S04]  /*11d0*/  FADD R19, R20, R19 ;  /* 0x0000001314137221 */ /* 0x010fc80000000000 */
[----:B-----5:R-:W-:-:S04]  /*11e0*/  FFMA R19, R22, -4, R19 ;  /* 0xc080000016137823 */ /* 0x020fc80000000013 */
[----:B------:R-:W-:-:S05]  /*11f0*/  FFMA R19, R19, UR5, R22 ;  /* 0x0000000513137c23 */ /* 0x000fca0008000016 */
[----:B------:R2:W-:Y:S02]  /*1200*/  STG.E desc[UR6][R16.64+0x4], R19 ;  /* 0x0000041310007986 */ /* 0x0005e4000c101906 */
.L_x_3:
[----:B------:R-:W-:Y:S05]  /*1210*/  @!P0 BRA `(.L_x_2) ;  /* 0x0000000000708947 */ /* 0x000fea0003800000 */
[----:B------:R-:W3:Y:S01]  /*1220*/  LDC.64 R4, c[0x0][0x380] ;  /* 0x0000e000ff047b82 */ /* 0x000ee20000000a00 */
[----:B----4-:R-:W-:Y:S02]  /*1230*/  IADD3 R15, PT, PT, R3, R6, RZ ;  /* 0x00000006030f7210 */ /* 0x010fe40007ffe0ff */
[----:B-1----:R-:W-:Y:S02]  /*1240*/  CS2R R10, SRZ ;  /* 0x00000000000a7805 */ /* 0x002fe4000001ff00 */
[----:B------:R-:W-:Y:S01]  /*1250*/  CS2R R12, SRZ ;  /* 0x00000000000c7805 */ /* 0x000fe2000001ff00 */
[----:B------:R-:W1:Y:S01]  /*1260*/  LDCU UR5, c[0x0][0x390] ;  /* 0x00007200ff0577ac */ /* 0x000e620008000800 */
[C---:B------:R-:W-:Y:S01]  /*1270*/  ISETP.GE.AND P0, PT, R15.reuse, 0x4, PT ;  /* 0x000000040f00780c */ /* 0x040fe20003f06270 */
[C---:B------:R-:W-:Y:S01]  /*1280*/  VIADD R3, R15.reuse, 0x4 ;  /* 0x000000040f037836 */ /* 0x040fe20000000000 */
[C---:B------:R-:W-:Y:S02]  /*1290*/  ISETP.GE.AND P2, PT, R15.reuse, 0x1, PT ;  /* 0x000000010f00780c */ /* 0x040fe40003f46270 */
[----:B------:R-:W-:-:S02]  /*12a0*/  ISETP.GE.AND P3, PT, R15, R2, PT ;  /* 0x000000020f00720c */ /* 0x000fc40003f66270 */
[----:B------:R-:W-:-:S07]  /*12b0*/  ISETP.GT.AND P1, PT, R3, R2, PT ;  /* 0x000000020300720c */ /* 0x000fce0003f24270 */
[C---:B------:R-:W-:Y:S02]  /*12c0*/  @P0 IADD3 R3, PT, PT, R15.reuse, -0x4, RZ ;  /* 0xfffffffc0f030810 */ /* 0x040fe40007ffe0ff */
[----:B------:R-:W-:-:S03]  /*12d0*/  @P2 IADD3 R9, PT, PT, R15, -0x1, RZ ;  /* 0xffffffff0f092810 */ /* 0x000fc60007ffe0ff */
[----:B---3--:R-:W-:-:S04]  /*12e0*/  @P0 IMAD.WIDE.U32 R2, R3, 0x4, R4 ;  /* 0x0000000403020825 */ /* 0x008fc800078e0004 */
[--C-:B------:R-:W-:Y:S01]  /*12f0*/  IMAD.WIDE.U32 R6, R15, 0x4, R4.reuse ;  /* 0x000000040f067825 */ /* 0x100fe200078e0004 */
[----:B0-----:R0:W3:Y:S04]  /*1300*/  @P0 LDG.E R10, desc[UR6][R2.64] ;  /* 0x00000006020a0981 */ /* 0x0010e8000c1e1900 */
[----:B------:R-:W3:Y:S01]  /*1310*/  @!P1 LDG.E R11, desc[UR6][R6.64+0x10] ;  /* 0x00001006060b9981 */ /* 0x000ee2000c1e1900 */
[----:B------:R-:W-:Y:S02]  /*1320*/  @P2 IMAD.WIDE.U32 R4, R9, 0x4, R4 ;  /* 0x0000000409042825 */ /* 0x000fe400078e0004 */
[----:B------:R-:W0:Y:S01]  /*1330*/  LDC.64 R8, c[0x0][0x388] ;  /* 0x0000e200ff087b82 */ /* 0x000e220000000a00 */
[----:B------:R-:W4:Y:S04]  /*1340*/  @!P3 LDG.E R13, desc[UR6][R6.64+0x4] ;  /* 0x00000406060db981 */ /* 0x000f28000c1e1900 */
[----:B------:R-:W5:Y:S04]  /*1350*/  @P2 LDG.E R12, desc[UR6][R4.64] ;  /* 0x00000006040c2981 */ /* 0x000f68000c1e1900 */
[----:B--2---:R-:W2:Y:S01]  /*1360*/  LDG.E R17, desc[UR6][R6.64] ;  /* 0x0000000606117981 */ /* 0x004ea2000c1e1900 */
[----:B0-----:R-:W-:-:S04]  /*1370*/  IMAD.WIDE.U32 R2, R15, 0x4, R8 ;  /* 0x000000040f027825 */ /* 0x001fc800078e0008 */
[----:B---3--:R-:W-:-:S04]  /*1380*/  FADD R10, R11, R10 ;  /* 0x0000000a0b0a7221 */ /* 0x008fc80000000000 */
[----:B----4-:R-:W-:-:S04]  /*1390*/  FADD R13, R10, R13 ;  /* 0x0000000d0a0d7221 */ /* 0x010fc80000000000 */
[----:B-----5:R-:W-:-:S04]  /*13a0*/  FADD R12, R13, R12 ;  /* 0x0000000c0d0c7221 */ /* 0x020fc80000000000 */
[----:B--2---:R-:W-:-:S04]  /*13b0*/  FFMA R12, R17, -4, R12 ;  /* 0xc0800000110c7823 */ /* 0x004fc8000000000c */
[----:B-1----:R-:W-:-:S05]  /*13c0*/  FFMA R9, R12, UR5, R17 ;  /* 0x000000050c097c23 */ /* 0x002fca0008000011 */
[----:B------:R3:W-:Y:S02]  /*13d0*/  STG.E desc[UR6][R2.64], R9 ;  /* 0x0000000902007986 */ /* 0x0007e4000c101906 */
.L_x_2:
[----:B------:R-:W-:Y:S05]  /*13e0*/  BRA.U UP0, `(.L_x_4) ;  /* 0xffffffed002c7547 */ /* 0x000fea000b83ffff */
[----:B0-----:R-:W-:Y:S05]  /*13f0*/  EXIT ;  /* 0x000000000000794d */ /* 0x001fea0003800000 */
.L_x_5:
[----:B------:R-:W-:-:S00]  /*1400*/  BRA `(.L_x_5) ;  /* 0xfffffffc00fc7947 */ /* 0x000fc0000383ffff */
[----:B------:R-:W-:-:S00]  /*1410*/  NOP ;  /* 0x0000000000007918 */ /* 0x000fc00000000000 */
        /* <DEDUP_REMOVED lines=14> */
.L_x_13:


//--------------------- .text._Z11copyHeatersPfS_ii --------------------------
	.section	.text._Z11copyHeatersPfS_ii,"ax",@progbits
	.align	128
        .global         _Z11copyHeatersPfS_ii
        .type           _Z11copyHeatersPfS_ii,@function
        .size           _Z11copyHeatersPfS_ii,(.L_x_14 - _Z11copyHeatersPfS_ii)
        .other          _Z11copyHeatersPfS_ii,@"STO_CUDA_ENTRY STV_DEFAULT"
_Z11copyHeatersPfS_ii:
.text._Z11copyHeatersPfS_ii:
[----:B------:R-:W-:Y:S08]  /*0000*/  LDC R1, c[0x0][0x37c] ;  /* 0x0000df00ff017b82 */ /* 0x000ff00000000800 */
[----:B------:R-:W0:Y:S02]  /*0010*/  LDC.64 R2, c[0x0][0x390] ;  /* 0x0000e400ff027b82 */ /* 0x000e240000000a00 */
[----:B0-----:R-:W-:-:S04]  /*0020*/  VIMNMX R0, PT, PT, R2, R3, PT ;  /* 0x0000000302007248 */ /* 0x001fc80003fe0100 */
[----:B------:R-:W-:-:S13]  /*0030*/  ISETP.GE.AND P0, PT, R0, 0x1, PT ;  /* 0x000000010000780c */ /* 0x000fda0003f06270 */
[----:B------:R-:W-:Y:S05]  /*0040*/  @!P0 EXIT ;  /* 0x000000000000894d */ /* 0x000fea0003800000 */
[----:B------:R-:W0:Y:S01]  /*0050*/  LDCU.128 UR8, c[0x0][0x380] ;  /* 0x00007000ff0877ac */ /* 0x000e220008000c00 */
[C---:B------:R-:W-:Y:S02]  /*0060*/  LOP3.LUT R12, R3.reuse, 0xf, RZ, 0xc0, !PT ;  /* 0x0000000f030c7812 */ /* 0x040fe400078ec0ff */
[----:B------:R-:W-:Y:S01]  /*0070*/  LOP3.LUT R13, R3, 0x7, RZ, 0xc0, !PT ;  /* 0x00000007030d7812 */ /* 0x000fe200078ec0ff */
[----:B------:R-:W1:Y:S02]  /*0080*/  LDCU.64 UR12, c[0x0][0x358] ;  /* 0x00006b00ff0c77ac */ /* 0x000e640008000a00 */
[----:B------:R-:W-:Y:S02]  /*0090*/  VIADD R0, R12, 0xffffffff ;  /* 0xffffffff0c007836 */ /* 0x000fe40000000000 */
[----:B------:R-:W-:Y:S01]  /*00a0*/  VIADD R2, R13, 0xffffffff ;  /* 0xffffffff0d027836 */ /* 0x000fe20000000000 */
[----:B------:R-:W-:Y:S02]  /*00b0*/  UMOV UR4, URZ ;  /* 0x000000ff00047c82 */ /* 0x000fe40008000000 */
[----:B------:R-:W-:-:S02]  /*00c0*/  ISETP.GE.U32.AND P0, PT, R0, 0x7, PT ;  /* 0x000000070000780c */ /* 0x000fc40003f06070 */
[----:B------:R-:W-:Y:S02]  /*00d0*/  ISETP.GE.U32.AND P1, PT, R2, 0x3, PT ;  /* 0x000000030200780c */ /* 0x000fe40003f26070 */
[C---:B------:R-:W-:Y:S02]  /*00e0*/  LOP3.LUT R0, R3.reuse, 0x7ffffff0, RZ, 0xc0, !PT ;  /* 0x7ffffff003007812 */ /* 0x040fe400078ec0ff */
[----:B------:R-:W-:Y:S01]  /*00f0*/  LOP3.LUT R2, R3, 0x3, RZ, 0xc0, !PT ;  /* 0x0000000303027812 */ /* 0x000fe200078ec0ff */
[----:B0-----:R-:W-:Y:S02]  /*0100*/  UIADD3 UR7, UP0, UPT, UR10, 0x20, URZ ;  /* 0x000000200a077890 */ /* 0x001fe4000ff1e0ff */
[----:B------:R-:W-:Y:S02]  /*0110*/  UIADD3 UR5, UP1, UPT, UR8, 0x20, URZ ;  /* 0x0000002008057890 */ /* 0x000fe4000ff3e0ff */
[----:B------:R-:W-:Y:S02]  /*0120*/  UIADD3.X UR8, UPT, UPT, URZ, UR11, URZ, UP0, !UPT ;  /* 0x0000000bff087290 */ /* 0x000fe400087fe4ff */
[----:B-1----:R-:W-:-:S12]  /*0130*/  UIADD3.X UR6, UPT, UPT, URZ, UR9, URZ, UP1, !UPT ;  /* 0x00000009ff067290 */ /* 0x002fd80008ffe4ff */
.L_x_11:
[----:B01-3--:R-:W0:Y:S02]  /*0140*/  LDC.64 R4, c[0x0][0x390] ;  /* 0x0000e400ff047b82 */ /* 0x00be240000000a00 */
[C---:B0-----:R-:W-:Y:S01]  /*0150*/  ISETP.GE.U32.AND P3, PT, R5.reuse, 0x10, PT ;  /* 0x000000100500780c */ /* 0x041fe20003f66070 */
[----:B------:R-:W-:Y:S01]  /*0160*/  IMAD R3, R5, UR4, RZ ;  /* 0x0000000405037c24 */ /* 0x000fe2000f8e02ff */
[----:B------:R-:W-:-:S06]  /*0170*/  UIADD3 UR4, UPT, UPT, UR4, 0x1, URZ ;  /* 0x0000000104047890 */ /* 0x000fcc000fffe0ff */
[----:B------:R-:W-:Y:S01]  /*0180*/  ISETP.NE.AND P2, PT, R4, UR4, PT ;  /* 0x0000000404007c0c */ /* 0x000fe2000bf45270 */
[----:B------:R-:W-:-:S04]  /*0190*/  IMAD.MOV.U32 R4, RZ, RZ, RZ ;  /* 0x000000ffff047224 */ /* 0x000fc800078e00ff */
[----:B------:R-:W-:Y:S08]  /*01a0*/  @!P3 BRA `(.L_x_6) ;  /* 0x0000000400f4b947 */ /* 0x000ff00003800000 */
[----:B------:R-:W-:Y:S02]  /*01b0*/  IMAD.U32 R8, RZ, RZ, UR7 ;  /* 0x00000007ff087e24 */ /* 0x000fe4000f8e00ff */
[----:B------:R-:W-:Y:S02]  /*01c0*/  IMAD.U32 R9, RZ, RZ, UR8 ;  /* 0x00000008ff097e24 */ /* 0x000fe4000f8e00ff */
[----:B------:R-:W-:-:S05]  /*01d0*/  IMAD.WIDE.U32 R8, R3, 0x4, R8 ;  /* 0x0000000403087825 */ /* 0x000fca00078e0008 */
[----:B------:R-:W2:Y:S01]  /*01e0*/  LDG.E R5, desc[UR12][R8.64+-0x20] ;  /* 0xffffe00c08057981 */ /* 0x000ea2000c1e1900 */
[----:B------:R-:W-:Y:S02]  /*01f0*/  IMAD.U32 R6, RZ, RZ, UR5 ;  /* 0x00000005ff067e24 */ /* 0x000fe4000f8e00ff */
[----:B------:R-:W-:Y:S02]  /*0200*/  IMAD.U32 R7, RZ, RZ, UR6 ;  /* 0x00000006ff077e24 */ /* 0x000fe4000f8e00ff */
[----:B------:R-:W-:Y:S01]  /*0210*/  IMAD.WIDE.U32 R6, R3, 0x4, R6 ;  /* 0x0000000403067825 */ /* 0x000fe200078e0006 */
[----:B--2---:R-:W-:-:S13]  /*0220*/  FSETP.NEU.AND P3, PT, R5, RZ, PT ;  /* 0x000000ff0500720b */ /* 0x004fda0003f6d000 */
[----:B------:R0:W-:Y:S04]  /*0230*/  @P3 STG.E desc[UR12][R6.64+-0x20], R5 ;  /* 0xffffe00506003986 */ /* 0x0001e8000c10190c */
[----:B------:R-:W2:Y:S02]  /*0240*/  LDG.E R11, desc[UR12][R8.64+-0x1c] ;  /* 0xffffe40c080b7981 */ /* 0x000ea4000c1e1900 */
[----:B--2---:R-:W-:-:S13]  /*0250*/  FSETP.NEU.AND P3, PT, R11, RZ, PT ;  /* 0x000000ff0b00720b */ /* 0x004fda0003f6d000 */
[----:B------:R1:W-:Y:S04]  /*0260*/  @P3 STG.E desc[UR12][R6.64+-0x1c], R11 ;  /* 0xffffe40b06003986 */ /* 0x0003e8000c10190c */
[----:B------:R-:W2:Y:S02]  /*0270*/  LDG.E R15, desc[UR12][R8.64+-0x18] ;  /* 0xffffe80c080f7981 */ /* 0x000ea4000c1e1900 */
[----:B--2---:R-:W-:-:S13]  /*0280*/  FSETP.NEU.AND P3, PT, R15, RZ, PT ;  /* 0x000000ff0f00720b */ /* 0x004fda0003f6d000 */
[----:B------:R2:W-:Y:S04]  /*0290*/  @P3 STG.E desc[UR12][R6.64+-0x18], R15 ;  /* 0xffffe80f06003986 */ /* 0x0005e8000c10190c */
[----:B------:R-:W3:Y:S02]  /*02a0*/  LDG.E R17, desc[UR12][R8.64+-0x14] ;  /* 0xffffec0c08117981 */ /* 0x000ee4000c1e1900 */
[----:B---3--:R-:W-:-:S13]  /*02b0*/  FSETP.NEU.AND P3, PT, R17, RZ, PT ;  /* 0x000000ff1100720b */ /* 0x008fda0003f6d000 */
[----:B------:R3:W-:Y:S04]  /*02c0*/  @P3 STG.E desc[UR12][R6.64+-0x14], R17 ;  /* 0xffffec1106003986 */ /* 0x0007e8000c10190c */
[----:B------:R-:W4:Y:S02]  /*02d0*/  LDG.E R19, desc[UR12][R8.64+-0x10] ;  /* 0xfffff00c08137981 */ /* 0x000f24000c1e1900 */
[----:B----4-:R-:W-:-:S13]  /*02e0*/  FSETP.NEU.AND P3, PT, R19, RZ, PT ;  /* 0x000000ff1300720b */ /* 0x010fda0003f6d000 */
[----:B------:R4:W-:Y:S04]  /*02f0*/  @P3 STG.E desc[UR12][R6.64+-0x10], R19 ;  /* 0xfffff01306003986 */ /* 0x0009e8000c10190c */
[----:B0-----:R-:W5:Y:S02]  /*0300*/  LDG.E R5, desc[UR12][R8.64+-0xc] ;  /* 0xfffff40c08057981 */ /* 0x001f64000c1e1900 */
[----:B-----5:R-:W-:-:S13]  /*0310*/  FSETP.NEU.AND P3, PT, R5, RZ, PT ;  /* 0x000000ff0500720b */ /* 0x020fda0003f6d000 */
[----:B------:R0:W-:Y:S04]  /*0320*/  @P3 STG.E desc[UR12][R6.64+-0xc], R5 ;  /* 0xfffff40506003986 */ /* 0x0001e8000c10190c */
[----:B-1----:R-:W5:Y:S02]  /*0330*/  LDG.E R11, desc[UR12][R8.64+-0x8] ;  /* 0xfffff80c080b7981 */ /* 0x002f64000c1e1900 */
[----:B-----5:R-:W-:-:S13]  /*0340*/  FSETP.NEU.AND P3, PT, R11, RZ, PT ;  /* 0x000000ff0b00720b */ /* 0x020fda0003f6d000 */
[----:B------:R1:W-:Y:S04]  /*0350*/  @P3 STG.E desc[UR12][R6.64+-0x8], R11 ;  /* 0xfffff80b06003986 */ /* 0x0003e8000c10190c */
[----:B--2---:R-:W2:Y:S02]  /*0360*/  LDG.E R15, desc[UR12][R8.64+-0x4] ;  /* 0xfffffc0c080f7981 */ /* 0x004ea4000c1e1900 */
[----:B--2---:R-:W-:-:S13]  /*0370*/  FSETP.NEU.AND P3, PT, R15, RZ, PT ;  /* 0x000000ff0f00720b */ /* 0x004fda0003f6d000 */
[----:B------:R2:W-:Y:S04]  /*0380*/  @P3 STG.E desc[UR12][R6.64+-0x4], R15 ;  /* 0xfffffc0f06003986 */ /* 0x0005e8000c10190c */
[----:B---3--:R-:W3:Y:S02]  /*0390*/  LDG.E R17, desc[UR12][R8.64] ;  /* 0x0000000c08117981 */ /* 0x008ee4000c1e1900 */
[----:B---3--:R-:W-:-:S13]  /*03a0*/  FSETP.NEU.AND P3, PT, R17, RZ, PT ;  /* 0x000000ff1100720b */ /* 0x008fda0003f6d000 */
[----:B------:R3:W-:Y:S04]  /*03b0*/  @P3 STG.E desc[UR12][R6.64], R17 ;  /* 0x0000001106003986 */ /* 0x0007e8000c10190c */
[----:B----4-:R-:W4:Y:S02]  /*03c0*/  LDG.E R19, desc[UR12][R8.64+0x4] ;  /* 0x0000040c08137981 */ /* 0x010f24000c1e1900 */
        /* <DEDUP_REMOVED lines=17> */
[----:B------:R-:W4:Y:S01]  /*04e0*/  LDG.E R21, desc[UR12][R8.64+0x1c] ;  /* 0x00001c0c08157981 */ /* 0x000f22000c1e1900 */
[----:B0-----:R-:W-:Y:S01]  /*04f0*/  IADD3 R5, PT, PT, -R0, 0x10, RZ ;  /* 0x0000001000057810 */ /* 0x001fe20007ffe1ff */
[----:B------:R-:W-:Y:S01]  /*0500*/  IMAD.MOV.U32 R4, RZ, RZ, R0 ;  /* 0x000000ffff047224 */ /* 0x000fe200078e0000 */
[----:B-1----:R-:W-:Y:S02]  /*0510*/  IADD3 R11, P4, PT, R8, 0x40, RZ ;  /* 0x00000040080b7810 */ /* 0x002fe40007f9e0ff */
[----:B------:R-:W-:-:S03]  /*0520*/  IADD3 R10, P5, PT, R6, 0x40, RZ ;  /* 0x00000040060a7810 */ /* 0x000fc60007fbe0ff */
[----:B------:R-:W-:Y:S02]  /*0530*/  IMAD.X R14, RZ, RZ, R9, P4 ;  /* 0x000000ffff0e7224 */ /* 0x000fe400020e0609 */
[----:B--2---:R-:W-:Y:S01]  /*0540*/  IMAD.X R15, RZ, RZ, R7, P5 ;  /* 0x000000ffff0f7224 */ /* 0x004fe200028e0607 */
[----:B----4-:R-:W-:-:S13]  /*0550*/  FSETP.NEU.AND P3, PT, R21, RZ, PT ;  /* 0x000000ff1500720b */ /* 0x010fda0003f6d000 */
[----:B------:R3:W-:Y:S01]  /*0560*/  @P3 STG.E desc[UR12][R6.64+0x1c], R21 ;  /* 0x00001c1506003986 */ /* 0x0007e2000c10190c */
[----:B------:R-:W-:-:S13]  /*0570*/  ISETP.NE.AND P3, PT, R5, RZ, PT ;  /* 0x000000ff0500720c */ /* 0x000fda0003f65270 */
[----:B---3--:R-:W-:Y:S05]  /*0580*/  @!P3 BRA `(.L_x_6) ;  /* 0x0000000000fcb947 */ /* 0x008fea0003800000 */
[----:B------:R-:W-:Y:S02]  /*0590*/  IMAD.MOV.U32 R9, RZ, RZ, R10 ;  /* 0x000000ffff097224 */ /* 0x000fe400078e000a */
[----:B------:R-:W-:Y:S02]  /*05a0*/  IMAD.MOV.U32 R8, RZ, RZ, R5 ;  /* 0x000000ffff087224 */ /* 0x000fe400078e0005 */
[----:B------:R-:W-:-:S07]  /*05b0*/  IMAD.MOV.U32 R10, RZ, RZ, R15 ;  /* 0x000000ffff0a7224 */ /* 0x000fce00078e000f */
.L_x_7:
[----:B------:R-:W-:Y:S02]  /*05c0*/  IMAD.MOV.U32 R6, RZ, RZ, R11 ;  /* 0x000000ffff067224 */ /* 0x000fe400078e000b */
[----:B------:R-:W-:-:S05]  /*05d0*/  IMAD.MOV.U32 R7, RZ, RZ, R14 ;  /* 0x000000ffff077224 */ /* 0x000fca00078e000e */
[----:B------:R-:W2:Y:S01]  /*05e0*/  LDG.E R11, desc[UR12][R6.64+-0x20] ;  /* 0xffffe00c060b7981 */ /* 0x000ea2000c1e1900 */
[----:B-1----:R-:W-:Y:S02]  /*05f0*/  IMAD.MOV.U32 R4, RZ, RZ, R9 ;  /* 0x000000ffff047224 */ /* 0x002fe400078e0009 */
[----:B------:R-:W-:Y:S01]  /*0600*/  IMAD.MOV.U32 R5, RZ, RZ, R10 ;  /* 0x000000ffff057224 */ /* 0x000fe200078e000a */
        /* <DEDUP_REMOVED lines=31> */
[----:B------:R-:W-:Y:S04]  /*0800*/  @P3 STG.E desc[UR12][R4.64+0x8], R11 ;  /* 0x0000080b04003986 */ /* 0x000fe8000c10190c */
[----:B-1----:R-:W5:Y:S02]  /*0810*/  LDG.E R9, desc[UR12][R6.64+0xc] ;  /* 0x00000c0c06097981 */ /* 0x002f64000c1e1900 */
[----:B-----5:R-:W-:-:S13]  /*0820*/  FSETP.NEU.AND P3, PT, R9, RZ, PT ;  /* 0x000000ff0900720b */ /* 0x020fda0003f6d000 */
[----:B------:R0:W-:Y:S04]  /*0830*/  @P3 STG.E desc[UR12][R4.64+0xc], R9 ;  /* 0x00000c0904003986 */ /* 0x0001e8000c10190c */
[----:B--2---:R-:W2:Y:S02]  /*0840*/  LDG.E R15, desc[UR12][R6.64+0x10] ;  /* 0x0000100c060f7981 */ /* 0x004ea4000c1e1900 */
[----:B--2---:R-:W-:-:S13]  /*0850*/  FSETP.NEU.AND P3, PT, R15, RZ, PT ;  /* 0x000000ff0f00720b */ /* 0x004fda0003f6d000 */
[----:B------:R1:W-:Y:S04]  /*0860*/  @P3 STG.E desc[UR12][R4.64+0x10], R15 ;  /* 0x0000100f04003986 */ /* 0x0003e8000c10190c */
[----:B---3--:R-:W2:Y:S02]  /*0870*/  LDG.E R17, desc[UR12][R6.64+0x14] ;  /* 0x0000140c06117981 */ /* 0x008ea4000c1e1900 */
[----:B--2---:R-:W-:-:S13]  /*0880*/  FSETP.NEU.AND P3, PT, R17, RZ, PT ;  /* 0x000000ff1100720b */ /* 0x004fda0003f6d000 */
[----:B------:R1:W-:Y:S04]  /*0890*/  @P3 STG.E desc[UR12][R4.64+0x14], R17 ;  /* 0x0000141104003986 */ /* 0x0003e8000c10190c */
[----:B----4-:R-:W2:Y:S02]  /*08a0*/  LDG.E R19, desc[UR12][R6.64+0x18] ;  /* 0x0000180c06137981 */ /* 0x010ea4000c1e1900 */
[----:B--2---:R-:W-:-:S13]  /*08b0*/  FSETP.NEU.AND P3, PT, R19, RZ, PT ;  /* 0x000000ff1300720b */ /* 0x004fda0003f6d000 */
[----:B------:R1:W-:Y:S04]  /*08c0*/  @P3 STG.E desc[UR12][R4.64+0x18], R19 ;  /* 0x0000181304003986 */ /* 0x0003e8000c10190c */
[----:B------:R-:W2:Y:S01]  /*08d0*/  LDG.E R21, desc[UR12][R6.64+0x1c] ;  /* 0x00001c0c06157981 */ /* 0x000ea2000c1e1900 */
[----:B------:R-:W-:Y:S01]  /*08e0*/  VIADD R8, R8, 0x10 ;  /* 0x0000001008087836 */ /* 0x000fe20000000000 */
[----:B0-----:R-:W-:-:S04]  /*08f0*/  IADD3 R9, P4, PT, R4, 0x40, RZ ;  /* 0x0000004004097810 */ /* 0x001fc80007f9e0ff */
[----:B------:R-:W-:Y:S01]  /*0900*/  ISETP.NE.AND P5, PT, R8, RZ, PT ;  /* 0x000000ff0800720c */ /* 0x000fe20003fa5270 */
[----:B------:R-:W-:Y:S01]  /*0910*/  IMAD.X R10, RZ, RZ, R5, P4 ;  /* 0x000000ffff0a7224 */ /* 0x000fe200020e0605 */
[----:B--2---:R-:W-:-:S13]  /*0920*/  FSETP.NEU.AND P3, PT, R21, RZ, PT ;  /* 0x000000ff1500720b */ /* 0x004fda0003f6d000 */
[----:B------:R1:W-:Y:S01]  /*0930*/  @P3 STG.E desc[UR12][R4.64+0x1c], R21 ;  /* 0x00001c1504003986 */ /* 0x0003e2000c10190c */
[----:B------:R-:W-:-:S05]  /*0940*/  IADD3 R11, P3, PT, R6, 0x40, RZ ;  /* 0x00000040060b7810 */ /* 0x000fca0007f7e0ff */
[----:B------:R-:W-:Y:S01]  /*0950*/  IMAD.X R14, RZ, RZ, R7, P3 ;  /* 0x000000ffff0e7224 */ /* 0x000fe200018e0607 */
[----:B------:R-:W-:Y:S07]  /*0960*/  @P5 BRA `(.L_x_7) ;  /* 0xfffffffc00145947 */ /* 0x000fee000383ffff */
[----:B-1----:R-:W-:-:S07]  /*0970*/  IMAD.MOV.U32 R4, RZ, RZ, R0 ;  /* 0x000000ffff047224 */ /* 0x002fce00078e0000 */
.L_x_6:
[----:B------:R-:W-:-:S13]  /*0980*/  ISETP.NE.AND P3, PT, R12, RZ, PT ;  /* 0x000000ff0c00720c */ /* 0x000fda0003f65270 */
[----:B------:R-:W-:Y:S05]  /*0990*/  @!P3 BRA `(.L_x_8) ;  /* 0x00000004008cb947 */ /* 0x000fea0003800000 */
[----:B------:R-:W-:Y:S01]  /*09a0*/  ISETP.NE.AND P3, PT, R13, RZ, PT ;  /* 0x000000ff0d00720c */ /* 0x000fe20003f65270 */
[----:B------:R-:W-:-:S12]  /*09b0*/  @!P0 BRA `(.L_x_9) ;  /* 0x00000000009c8947 */ /* 0x000fd80003800000 */
[----:B------:R-:W0:Y:S01]  /*09c0*/  LDC.64 R8, c[0x0][0x388] ;  /* 0x0000e200ff087b82 */ /* 0x000e220000000a00 */
[----:B------:R-:W-:Y:S01]  /*09d0*/  IMAD.IADD R15, R3, 0x1, R4 ;  /* 0x00000001030f7824 */ /* 0x000fe200078e0204 */
[----:B------:R-:W1:Y:S03]  /*09e0*/  LDCU.128 UR16, c[0x0][0x380] ;  /* 0x00007000ff1077ac */ /* 0x000e660008000c00 */
[----:B0-----:R-:W-:-:S05]  /*09f0*/  IMAD.WIDE.U32 R8, R15, 0x4, R8 ;  /* 0x000000040f087825 */ /* 0x001fca00078e0008 */
[----:B------:R-:W2:Y:S01]  /*0a00*/  LDG.E R17, desc[UR12][R8.64] ;  /* 0x0000000c08117981 */ /* 0x000ea2000c1e1900 */
[----:B------:R-:W-:-:S05]  /*0a10*/  IADD3 R14, P5, PT, R3, R4, RZ ;  /* 0x00000004030e7210 */ /* 0x000fca0007fbe0ff */
[----:B------:R-:W-:Y:S02]  /*0a20*/  IMAD.X R7, RZ, RZ, RZ, P5 ;  /* 0x000000ffff077224 */ /* 0x000fe400028e06ff */
[----:B------:R-:W-:-:S03]  /*0a30*/  IMAD.SHL.U32 R5, R14, 0x4, RZ ;  /* 0x000000040e057824 */ /* 0x000fc600078e00ff */
[----:B------:R-:W-:Y:S02]  /*0a40*/  SHF.L.U64.HI R14, R14, 0x2, R7 ;  /* 0x000000020e0e7819 */ /* 0x000fe40000010207 */
[----:B-1----:R-:W-:-:S04]  /*0a50*/  IADD3 R6, P5, PT, R5, UR18, RZ ;  /* 0x0000001205067c10 */ /* 0x002fc8000ffbe0ff */
[----:B------:R-:W-:Y:S02]  /*0a60*/  IADD3.X R7, PT, PT, R14, UR19, RZ, P5, !PT ;  /* 0x000000130e077c10 */ /* 0x000fe4000affe4ff */
[----:B--2---:R-:W-:-:S13]  /*0a70*/  FSETP.NEU.AND P4, PT, R17, RZ, PT ;  /* 0x000000ff1100720b */ /* 0x004fda0003f8d000 */
[----:B------:R-:W0:Y:S02]  /*0a80*/  @P4 LDC.64 R10, c[0x0][0x380] ;  /* 0x0000e000ff0a4b82 */ /* 0x000e240000000a00 */
[----:B0-----:R-:W-:-:S05]  /*0a90*/  @P4 IMAD.WIDE.U32 R10, R15, 0x4, R10 ;  /* 0x000000040f0a4825 */ /* 0x001fca00078e000a */
[----:B------:R0:W-:Y:S04]  /*0aa0*/  @P4 STG.E desc[UR12][R10.64], R17 ;  /* 0x000000110a004986 */ /* 0x0001e8000c10190c */
[----:B------:R-:W2:Y:S01]  /*0ab0*/  LDG.E R15, desc[UR12][R6.64+0x4] ;  /* 0x0000040c060f7981 */ /* 0x000ea2000c1e1900 */
[----:B------:R-:W-:-:S04]  /*0ac0*/  IADD3 R8, P5, PT, R5, UR16, RZ ;  /* 0x0000001005087c10 */ /* 0x000fc8000ffbe0ff */
[----:B------:R-:W-:Y:S02]  /*0ad0*/  IADD3.X R9, PT, PT, R14, UR17, RZ, P5, !PT ;  /* 0x000000110e097c10 */ /* 0x000fe4000affe4ff */
        /* <DEDUP_REMOVED lines=8> */
[----:B0-----:R-:W4:Y:S02]  /*0b60*/  LDG.E R11, desc[UR12][R6.64+0x10] ;  /* 0x0000100c060b7981 */ /* 0x001f24000c1e1900 */
[----:B----4-:R-:W-:-:S13]  /*0b70*/  FSETP.NEU.AND P4, PT, R11, RZ, PT ;  /* 0x000000ff0b00720b */ /* 0x010fda0003f8d000 */
[----:B------:R3:W-:Y:S04]  /*0b80*/  @P4 STG.E desc[UR12][R8.64+0x10], R11 ;  /* 0x0000100b08004986 */ /* 0x0007e8000c10190c */
[----:B------:R-:W4:Y:S02]  /*0b90*/  LDG.E R17, desc[UR12][R6.64+0x14] ;  /* 0x0000140c06117981 */ /* 0x000f24000c1e1900 */
[----:B----4-:R-:W-:-:S13]  /*0ba0*/  FSETP.NEU.AND P4, PT, R17, RZ, PT ;  /* 0x000000ff1100720b */ /* 0x010fda0003f8d000 */
[----:B------:R3:W-:Y:S04]  /*0bb0*/  @P4 STG.E desc[UR12][R8.64+0x14], R17 ;  /* 0x0000141108004986 */ /* 0x0007e8000c10190c */
[----:B-1----:R-:W4:Y:S02]  /*0bc0*/  LDG.E R15, desc[UR12][R6.64+0x18] ;  /* 0x0000180c060f7981 */ /* 0x002f24000c1e1900 */
[----:B----4-:R-:W-:-:S13]  /*0bd0*/  FSETP.NEU.AND P4, PT, R15, RZ, PT ;  /* 0x000000ff0f00720b */ /* 0x010fda0003f8d000 */
[----:B------:R3:W-:Y:S04]  /*0be0*/  @P4 STG.E desc[UR12][R8.64+0x18], R15 ;  /* 0x0000180f08004986 */ /* 0x0007e8000c10190c */
[----:B--2---:R-:W2:Y:S01]  /*0bf0*/  LDG.E R5, desc[UR12][R6.64+0x1c] ;  /* 0x00001c0c06057981 */ /* 0x004ea2000c1e1900 */
[----:B------:R-:W-:Y:S01]  /*0c00*/  VIADD R4, R4, 0x8 ;  /* 0x0000000804047836 */ /* 0x000fe20000000000 */
[----:B--2---:R-:W-:-:S13]  /*0c10*/  FSETP.NEU.AND P4, PT, R5, RZ, PT ;  /* 0x000000ff0500720b */ /* 0x004fda0003f8d000 */
[----:B------:R3:W-:Y:S02]  /*0c20*/  @P4 STG.E desc[UR12][R8.64+0x1c], R5 ;  /* 0x00001c0508004986 */ /* 0x0007e4000c10190c */
.L_x_9:
[----:B------:R-:W-:Y:S05]  /*0c30*/  @!P3 BRA `(.L_x_8) ;  /* 0x0000000000e4b947 */ /* 0x000fea0003800000 */
[----:B------:R-:W-:Y:S01]  /*0c40*/  ISETP.NE.AND P3, PT, R2, RZ, PT ;  /* 0x000000ff0200720c */ /* 0x000fe20003f65270 */
[----:B------:R-:W-:-:S12]  /*0c50*/  @!P1 BRA `(.L_x_10) ;  /* 0x00000000006c9947 */ /* 0x000fd80003800000 */
[----:B---3--:R-:W0:Y:S01]  /*0c60*/  LDC.64 R8, c[0x0][0x388] ;  /* 0x0000e200ff087b82 */ /* 0x008e220000000a00 */
        /* <DEDUP_REMOVED lines=22> */
[----:B------:R-:W2:Y:S01]  /*0dd0*/  LDG.E R19, desc[UR12][R6.64+0xc] ;  /* 0x00000c0c06137981 */ /* 0x000ea2000c1e1900 */
[----:B------:R-:W-:Y:S01]  /*0de0*/  VIADD R4, R4, 0x4 ;  /* 0x0000000404047836 */ /* 0x000fe20000000000 */
[----:B--2---:R-:W-:-:S13]  /*0df0*/  FSETP.NEU.AND P4, PT, R19, RZ, PT ;  /* 0x000000ff1300720b */ /* 0x004fda0003f8d000 */
[----:B------:R0:W-:Y:S02]  /*0e00*/  @P4 STG.E desc[UR12][R8.64+0xc], R19 ;  /* 0x00000c1308004986 */ /* 0x0001e4000c10190c */
.L_x_10:
[----:B------:R-:W-:Y:S05]  /*0e10*/  @!P3 BRA `(.L_x_8) ;  /* 0x00000000006cb947 */ /* 0x000fea0003800000 */
[----:B------:R-:W1:Y:S01]  /*0e20*/  LDC.64 R6, c[0x0][0x388] ;  /* 0x0000e200ff067b82 */ /* 0x000e620000000a00 */
[----:B0--3--:R-:W-:-:S04]  /*0e30*/  IMAD.IADD R5, R3, 0x1, R4 ;  /* 0x0000000103057824 */ /* 0x009fc800078e0204 */
[----:B-1----:R-:W-:-:S06]  /*0e40*/  IMAD.WIDE.U32 R6, R5, 0x4, R6 ;  /* 0x0000000405067825 */ /* 0x002fcc00078e0006 */
[----:B------:R-:W2:Y:S02]  /*0e50*/  LDG.E R7, desc[UR12][R6.64] ;  /* 0x0000000c06077981 */ /* 0x000ea4000c1e1900 */
[----:B--2---:R-:W-:-:S13]  /*0e60*/  FSETP.NEU.AND P3, PT, R7, RZ, PT ;  /* 0x000000ff0700720b */ /* 0x004fda0003f6d000 */
[----:B------:R-:W0:Y:S02]  /*0e70*/  @P3 LDC.64 R8, c[0x0][0x380] ;  /* 0x0000e000ff083b82 */ /* 0x000e240000000a00 */
[----:B0-----:R-:W-:-:S05]  /*0e80*/  @P3 IMAD.WIDE.U32 R8, R5, 0x4, R8 ;  /* 0x0000000405083825 */ /* 0x001fca00078e0008 */
[----:B------:R1:W-:Y:S01]  /*0e90*/  @P3 STG.E desc[UR12][R8.64], R7 ;  /* 0x0000000708003986 */ /* 0x0003e2000c10190c */
[----:B------:R-:W-:-:S13]  /*0ea0*/  ISETP.NE.AND P3, PT, R2, 0x1, PT ;  /* 0x000000010200780c */ /* 0x000fda0003f65270 */
[----:B-1----:R-:W-:Y:S05]  /*0eb0*/  @!P3 BRA `(.L_x_8) ;  /* 0x000000000044b947 */ /* 0x002fea0003800000 */
[----:B------:R-:W0:Y:S01]  /*0ec0*/  LDCU.128 UR16, c[0x0][0x380] ;  /* 0x00007000ff1077ac */ /* 0x000e220008000c00 */
[----:B------:R-:W-:-:S05]  /*0ed0*/  IADD3 R3, P3, PT, R3, R4, RZ ;  /* 0x0000000403037210 */ /* 0x000fca0007f7e0ff */
[----:B------:R-:W-:Y:S02]  /*0ee0*/  IMAD.X R4, RZ, RZ, RZ, P3 ;  /* 0x000000ffff047224 */ /* 0x000fe400018e06ff */
[----:B------:R-:W-:-:S03]  /*0ef0*/  IMAD.SHL.U32 R6, R3, 0x4, RZ ;  /* 0x0000000403067824 */ /* 0x000fc600078e00ff */
[----:B------:R-:W-:Y:S02]  /*0f00*/  SHF.L.U64.HI R3, R3, 0x2, R4 ;  /* 0x0000000203037819 */ /* 0x000fe40000010204 */
[----:B0-----:R-:W-:-:S04]  /*0f10*/  IADD3 R4, P3, PT, R6, UR18, RZ ;  /* 0x0000001206047c10 */ /* 0x001fc8000ff7e0ff */
[----:B------:R-:W-:-:S05]  /*0f20*/  IADD3.X R5, PT, PT, R3, UR19, RZ, P3, !PT ;  /* 0x0000001303057c10 */ /* 0x000fca0009ffe4ff */
[----:B------:R-:W2:Y:S01]  /*0f30*/  LDG.E R9, desc[UR12][R4.64+0x4] ;  /* 0x0000040c04097981 */ /* 0x000ea2000c1e1900 */
[----:B------:R-:W-:-:S04]  /*0f40*/  IADD3 R6, P4, PT, R6, UR16, RZ ;  /* 0x0000001006067c10 */ /* 0x000fc8000ff9e0ff */
[----:B------:R-:W-:Y:S02]  /*0f50*/  IADD3.X R7, PT, PT, R3, UR17, RZ, P4, !PT ;  /* 0x0000001103077c10 */ /* 0x000fe4000a7fe4ff */
[----:B--2---:R-:W-:-:S13]  /*0f60*/  FSETP.NEU.AND P3, PT, R9, RZ, PT ;  /* 0x000000ff0900720b */ /* 0x004fda0003f6d000 */
[----:B------:R1:W-:Y:S01]  /*0f70*/  @P3 STG.E desc[UR12][R6.64+0x4], R9 ;  /* 0x0000040906003986 */ /* 0x0003e2000c10190c */
[----:B------:R-:W-:-:S13]  /*0f80*/  ISETP.NE.AND P3, PT, R2, 0x2, PT ;  /* 0x000000020200780c */ /* 0x000fda0003f65270 */
[----:B-1----:R-:W-:Y:S05]  /*0f90*/  @!P3 BRA `(.L_x_8) ;  /* 0x00000000000cb947 */ /* 0x002fea0003800000 */
[----:B------:R-:W2:Y:S02]  /*0fa0*/  LDG.E R5, desc[UR12][R4.64+0x8] ;  /* 0x0000080c04057981 */ /* 0x000ea4000c1e1900 */
[----:B--2---:R-:W-:-:S13]  /*0fb0*/  FSETP.NEU.AND P3, PT, R5, RZ, PT ;  /* 0x000000ff0500720b */ /* 0x004fda0003f6d000 */
[----:B------:R1:W-:Y:S02]  /*0fc0*/  @P3 STG.E desc[UR12][R6.64+0x8], R5 ;  /* 0x0000080506003986 */ /* 0x0003e4000c10190c */
.L_x_8:
[----:B------:R-:W-:Y:S05]  /*0fd0*/  @P2 BRA `(.L_x_11) ;  /* 0xfffffff000582947 */ /* 0x000fea000383ffff */
[----:B------:R-:W-:Y:S05]  /*0fe0*/  EXIT ;  /* 0x000000000000794d */ /* 0x000fea0003800000 */
.L_x_12:
        /* <DEDUP_REMOVED lines=9> */
.L_x_14:


//--------------------- .nv.shared.reserved.0     --------------------------
	.section	.nv.shared.reserved.0,"aw",@nobits
	.weak		__nv_reservedSMEM_offset_0_alias
	.size		__nv_reservedSMEM_offset_0_alias, 0, 64
	.other		__nv_reservedSMEM_offset_0_alias,@"STO_CUDA_RESERVED_SHARED STV_DEFAULT"
__nv_reservedSMEM_offset_0_alias:
	.zero		0
	.zero		64


//--------------------- .nv.constant0._Z10updateGridPfS_fii --------------------------
	.section	.nv.constant0._Z10updateGridPfS_fii,"a",@progbits
	.sectionflags	@""
	.align	4
.nv.constant0._Z10updateGridPfS_fii:
	.zero		924


//--------------------- .nv.constant0._Z11copyHeatersPfS_ii --------------------------
	.section	.nv.constant0._Z11copyHeatersPfS_ii,"a",@progbits
	.sectionflags	@""
	.align	4
.nv.constant0._Z11copyHeatersPfS_ii:
	.zero		920


//--------------------- SYMBOLS --------------------------

	.type		.nv.reservedSmem.offset0,@object
	.size		.nv.reservedSmem.offset0,0x4
